	.target	sm_100a

	.elftype	@"ET_EXEC"


//--------------------- .note.nv.tkinfo           --------------------------
	.section	.note.nv.tkinfo,"",@"SHT_NOTE"
	.sectionflags	@"SHF_NOTE_NV_TKINFO"
	.tkinfo
        /*0018*/ 	.word	0x00000002
        /*0030*/ 	.string	""
        /*0030*/ 	.string	"ptxas"
        /*0030*/ 	.string	"Cuda compilation tools, release 13.0, V13.0.88"
        /*0030*/ 	.string	"Build cuda_13.0.r13.0/compiler.36424714_0"
        /*0030*/ 	.string	"-arch sm_100a -m 64 "



//--------------------- .note.nv.cuinfo           --------------------------
	.section	.note.nv.cuinfo,"",@"SHT_NOTE"
	.sectionflags	@"SHF_NOTE_NV_CUINFO"
        /*0018*/ 	.short	0x0002
        /*001a*/ 	.short	0x0064
        /*001c*/ 	.short	0x0082
	.zero		2


//--------------------- .nv.info                  --------------------------
	.section	.nv.info,"",@"SHT_CUDA_INFO"
	.align	4


	//----- nvinfo : EIATTR_REGCOUNT
	.align		4
        /*0000*/ 	.byte	0x04, 0x2f
        /*0002*/ 	.short	(.L_19 - .L_18)
	.align		4
.L_18:
        /*0004*/ 	.word	index@(_ZN7cutlass13device_kernelINS_4gemm6kernel13GemmUniversalIN4cute5tupleIJiiiiEEENS1_10collective13CollectiveMmaINS1_35MainloopSm100TmaUmmaWarpSpecializedILi17ELi2ELi4ENS5_IJNS4_1CILi2EEENSA_ILi1EEESC_EEEEENS5_IJNSA_ILi128EEENSA_ILi64EEESG_EEENS_10bfloat16_tENS5_IJlSC_lEEESI_SJ_NS4_8TiledMMAINS4_8MMA_AtomIJNS4_26SM100_MMA_F16BF16_2x1SM_SSISI_SI_fLi128ELi64ELNS4_4UMMA5MajorE0ELSO_0ELNSN_7ScaleInE0ELSP_0EEEEEENS4_6LayoutINS5_IJSC_SC_SC_EEENS5_IJNSA_ILi0EEESU_SU_EEEEENS5_IJNS4_10UnderscoreESX_SX_EEEEENS4_18SM100_TMA_2SM_LOADENS4_14ComposedLayoutINS4_7SwizzleILi3ELi4ELi3EEENS4_18smem_ptr_flag_bitsILi16EEENSS_INS5_IJNSA_ILi8EEESG_EEENS5_IJSG_SC_EEEEEEEvNS4_8identityES10_S1A_vS1B_EENS_8epilogue10collective18CollectiveEpilogueINS1D_23Sm100TmaWarpSpecializedILi3ELi2ELi16ELb1ELb0EEEJNS5_IJSG_SG_SG_EEENS5_IJNSS_ISG_SC_EENSS_INS5_IJNSA_ILi16EEESB_EEENS5_IJSC_NSA_ILi32EEEEEEEEEEESI_SJ_SI_SJ_NS1D_6fusion15FusionCallbacksIS1H_NS1Q_17LinearCombinationISI_fSI_fLNS_15FloatRoundStyleE2EEES1I_S1P_JEEENS4_5SM1004TMEM4LOAD26SM100_TMEM_LOAD_32dp32b16xENS4_13SM90_TMA_LOADENS11_INS12_ILi1ELi4ELi3EEES15_NSS_INS5_IJS16_S1K_EEENS5_IJS1K_SC_EEEEEEENS4_39AutoVectorizingCopyWithAssumedAlignmentILi128EEENS4_14SM90_TMA_STOREES25_S27_S27_EEEvvEEEEvNT_6ParamsE)
        /*0008*/ 	.word	0x00000059


	//----- nvinfo : EIATTR_FRAME_SIZE
	.align		4
.L_19:
        /*000c*/ 	.byte	0x04, 0x11
        /*000e*/ 	.short	(.L_21 - .L_20)
	.align		4
.L_20:
        /*0010*/ 	.word	index@($__internal_2_$__cuda_sm10x_tcgen05_guardrail_trap_unallocated_columns_being_dealloced)
        /*0014*/ 	.word	0x00000000


	//----- nvinfo : EIATTR_FRAME_SIZE
	.align		4
.L_21:
        /*0018*/ 	.byte	0x04, 0x11
        /*001a*/ 	.short	(.L_23 - .L_22)
	.align		4
.L_22:
        /*001c*/ 	.word	index@($__internal_1_$__cuda_sm10x_tcgen05_guardrail_trap_phase_invalid_during_alloc)
        /*0020*/ 	.word	0x00000000


	//----- nvinfo : EIATTR_FRAME_SIZE
	.align		4
.L_23:
        /*0024*/ 	.byte	0x04, 0x11
        /*0026*/ 	.short	(.L_25 - .L_24)
	.align		4
.L_24:
        /*0028*/ 	.word	index@($__internal_0_$__cuda_sm10x_tcgen05_guardrail_trap_col_being_dealloced_not_returned_by_alloc)
        /*002c*/ 	.word	0x00000000


	//----- nvinfo : EIATTR_FRAME_SIZE
	.align		4
.L_25:
        /*0030*/ 	.byte	0x04, 0x11
        /*0032*/ 	.short	(.L_27 - .L_26)
	.align		4
.L_26:
        /*0034*/ 	.word	index@(_ZN7cutlass13device_kernelINS_4gemm6kernel13GemmUniversalIN4cute5tupleIJiiiiEEENS1_10collective13CollectiveMmaINS1_35MainloopSm100TmaUmmaWarpSpecializedILi17ELi2ELi4ENS5_IJNS4_1CILi2EEENSA_ILi1EEESC_EEEEENS5_IJNSA_ILi128EEENSA_ILi64EEESG_EEENS_10bfloat16_tENS5_IJlSC_lEEESI_SJ_NS4_8TiledMMAINS4_8MMA_AtomIJNS4_26SM100_MMA_F16BF16_2x1SM_SSISI_SI_fLi128ELi64ELNS4_4UMMA5MajorE0ELSO_0ELNSN_7ScaleInE0ELSP_0EEEEEENS4_6LayoutINS5_IJSC_SC_SC_EEENS5_IJNSA_ILi0EEESU_SU_EEEEENS5_IJNS4_10UnderscoreESX_SX_EEEEENS4_18SM100_TMA_2SM_LOADENS4_14ComposedLayoutINS4_7SwizzleILi3ELi4ELi3EEENS4_18smem_ptr_flag_bitsILi16EEENSS_INS5_IJNSA_ILi8EEESG_EEENS5_IJSG_SC_EEEEEEEvNS4_8identityES10_S1A_vS1B_EENS_8epilogue10collective18CollectiveEpilogueINS1D_23Sm100TmaWarpSpecializedILi3ELi2ELi16ELb1ELb0EEEJNS5_IJSG_SG_SG_EEENS5_IJNSS_ISG_SC_EENSS_INS5_IJNSA_ILi16EEESB_EEENS5_IJSC_NSA_ILi32EEEEEEEEEEESI_SJ_SI_SJ_NS1D_6fusion15FusionCallbacksIS1H_NS1Q_17LinearCombinationISI_fSI_fLNS_15FloatRoundStyleE2EEES1I_S1P_JEEENS4_5SM1004TMEM4LOAD26SM100_TMEM_LOAD_32dp32b16xENS4_13SM90_TMA_LOADENS11_INS12_ILi1ELi4ELi3EEES15_NSS_INS5_IJS16_S1K_EEENS5_IJS1K_SC_EEEEEEENS4_39AutoVectorizingCopyWithAssumedAlignmentILi128EEENS4_14SM90_TMA_STOREES25_S27_S27_EEEvvEEEEvNT_6ParamsE)
        /*0038*/ 	.word	0x00000000


	//----- nvinfo : EIATTR_MIN_STACK_SIZE
	.align		4
.L_27:
        /*003c*/ 	.byte	0x04, 0x12
        /*003e*/ 	.short	(.L_29 - .L_28)
	.align		4
.L_28:
        /*0040*/ 	.word	index@(_ZN7cutlass13device_kernelINS_4gemm6kernel13GemmUniversalIN4cute5tupleIJiiiiEEENS1_10collective13CollectiveMmaINS1_35MainloopSm100TmaUmmaWarpSpecializedILi17ELi2ELi4ENS5_IJNS4_1CILi2EEENSA_ILi1EEESC_EEEEENS5_IJNSA_ILi128EEENSA_ILi64EEESG_EEENS_10bfloat16_tENS5_IJlSC_lEEESI_SJ_NS4_8TiledMMAINS4_8MMA_AtomIJNS4_26SM100_MMA_F16BF16_2x1SM_SSISI_SI_fLi128ELi64ELNS4_4UMMA5MajorE0ELSO_0ELNSN_7ScaleInE0ELSP_0EEEEEENS4_6LayoutINS5_IJSC_SC_SC_EEENS5_IJNSA_ILi0EEESU_SU_EEEEENS5_IJNS4_10UnderscoreESX_SX_EEEEENS4_18SM100_TMA_2SM_LOADENS4_14ComposedLayoutINS4_7SwizzleILi3ELi4ELi3EEENS4_18smem_ptr_flag_bitsILi16EEENSS_INS5_IJNSA_ILi8EEESG_EEENS5_IJSG_SC_EEEEEEEvNS4_8identityES10_S1A_vS1B_EENS_8epilogue10collective18CollectiveEpilogueINS1D_23Sm100TmaWarpSpecializedILi3ELi2ELi16ELb1ELb0EEEJNS5_IJSG_SG_SG_EEENS5_IJNSS_ISG_SC_EENSS_INS5_IJNSA_ILi16EEESB_EEENS5_IJSC_NSA_ILi32EEEEEEEEEEESI_SJ_SI_SJ_NS1D_6fusion15FusionCallbacksIS1H_NS1Q_17LinearCombinationISI_fSI_fLNS_15FloatRoundStyleE2EEES1I_S1P_JEEENS4_5SM1004TMEM4LOAD26SM100_TMEM_LOAD_32dp32b16xENS4_13SM90_TMA_LOADENS11_INS12_ILi1ELi4ELi3EEES15_NSS_INS5_IJS16_S1K_EEENS5_IJS1K_SC_EEEEEEENS4_39AutoVectorizingCopyWithAssumedAlignmentILi128EEENS4_14SM90_TMA_STOREES25_S27_S27_EEEvvEEEEvNT_6ParamsE)
        /*0044*/ 	.word	0x00000000
.L_29:


//--------------------- .nv.compat                --------------------------
	.section	.nv.compat,"",@"SHT_CUDA_COMPAT_INFO"
	.align	4
        /*0000*/ 	.byte	0x02, 0x09, 0x01, 0x00, 0x02, 0x02, 0x02, 0x00, 0x02, 0x05, 0x05, 0x00, 0x03, 0x07, 0x01, 0x01
        /*0010*/ 	.byte	0x02, 0x03, 0x01, 0x00, 0x02, 0x06, 0x01, 0x00, 0x04, 0x0b, 0x08, 0x00, 0x09, 0x00, 0x00, 0x00
        /*0020*/ 	.byte	0x00, 0x00, 0x00, 0x00


//--------------------- .nv.info._ZN7cutlass13device_kernelINS_4gemm6kernel13GemmUniversalIN4cute5tupleIJiiiiEEENS1_10collective13CollectiveMmaINS1_35MainloopSm100TmaUmmaWarpSpecializedILi17ELi2ELi4ENS5_IJNS4_1CILi2EEENSA_ILi1EEESC_EEEEENS5_IJNSA_ILi128EEENSA_ILi64EEESG_EEENS_10bfloat16_tENS5_IJlSC_lEEESI_SJ_NS4_8TiledMMAINS4_8MMA_AtomIJNS4_26SM100_MMA_F16BF16_2x1SM_SSISI_SI_fLi128ELi64ELNS4_4UMMA5MajorE0ELSO_0ELNSN_7ScaleInE0ELSP_0EEEEEENS4_6LayoutINS5_IJSC_SC_SC_EEENS5_IJNSA_ILi0EEESU_SU_EEEEENS5_IJNS4_10UnderscoreESX_SX_EEEEENS4_18SM100_TMA_2SM_LOADENS4_14ComposedLayoutINS4_7SwizzleILi3ELi4ELi3EEENS4_18smem_ptr_flag_bitsILi16EEENSS_INS5_IJNSA_ILi8EEESG_EEENS5_IJSG_SC_EEEEEEEvNS4_8identityES10_S1A_vS1B_EENS_8epilogue10collective18CollectiveEpilogueINS1D_23Sm100TmaWarpSpecializedILi3ELi2ELi16ELb1ELb0EEEJNS5_IJSG_SG_SG_EEENS5_IJNSS_ISG_SC_EENSS_INS5_IJNSA_ILi16EEESB_EEENS5_IJSC_NSA_ILi32EEEEEEEEEEESI_SJ_SI_SJ_NS1D_6fusion15FusionCallbacksIS1H_NS1Q_17LinearCombinationISI_fSI_fLNS_15FloatRoundStyleE2EEES1I_S1P_JEEENS4_5SM1004TMEM4LOAD26SM100_TMEM_LOAD_32dp32b16xENS4_13SM90_TMA_LOADENS11_INS12_ILi1ELi4ELi3EEES15_NSS_INS5_IJS16_S1K_EEENS5_IJS1K_SC_EEEEEEENS4_39AutoVectorizingCopyWithAssumedAlignmentILi128EEENS4_14SM90_TMA_STOREES25_S27_S27_EEEvvEEEEvNT_6ParamsE --------------------------
	.section	.nv.info._ZN7cutlass13device_kernelINS_4gemm6kernel13GemmUniversalIN4cute5tupleIJiiiiEEENS1_10collective13CollectiveMmaINS1_35MainloopSm100TmaUmmaWarpSpecializedILi17ELi2ELi4ENS5_IJNS4_1CILi2EEENSA_ILi1EEESC_EEEEENS5_IJNSA_ILi128EEENSA_ILi64EEESG_EEENS_10bfloat16_tENS5_IJlSC_lEEESI_SJ_NS4_8TiledMMAINS4_8MMA_AtomIJNS4_26SM100_MMA_F16BF16_2x1SM_SSISI_SI_fLi128ELi64ELNS4_4UMMA5MajorE0ELSO_0ELNSN_7ScaleInE0ELSP_0EEEEEENS4_6LayoutINS5_IJSC_SC_SC_EEENS5_IJNSA_ILi0EEESU_SU_EEEEENS5_IJNS4_10UnderscoreESX_SX_EEEEENS4_18SM100_TMA_2SM_LOADENS4_14ComposedLayoutINS4_7SwizzleILi3ELi4ELi3EEENS4_18smem_ptr_flag_bitsILi16EEENSS_INS5_IJNSA_ILi8EEESG_EEENS5_IJSG_SC_EEEEEEEvNS4_8identityES10_S1A_vS1B_EENS_8epilogue10collective18CollectiveEpilogueINS1D_23Sm100TmaWarpSpecializedILi3ELi2ELi16ELb1ELb0EEEJNS5_IJSG_SG_SG_EEENS5_IJNSS_ISG_SC_EENSS_INS5_IJNSA_ILi16EEESB_EEENS5_IJSC_NSA_ILi32EEEEEEEEEEESI_SJ_SI_SJ_NS1D_6fusion15FusionCallbacksIS1H_NS1Q_17LinearCombinationISI_fSI_fLNS_15FloatRoundStyleE2EEES1I_S1P_JEEENS4_5SM1004TMEM4LOAD26SM100_TMEM_LOAD_32dp32b16xENS4_13SM90_TMA_LOADENS11_INS12_ILi1ELi4ELi3EEES15_NSS_INS5_IJS16_S1K_EEENS5_IJS1K_SC_EEEEEEENS4_39AutoVectorizingCopyWithAssumedAlignmentILi128EEENS4_14SM90_TMA_STOREES25_S27_S27_EEEvvEEEEvNT_6ParamsE,"",@"SHT_CUDA_INFO"
	.sectionflags	@""
	.align	4


	//----- nvinfo : EIATTR_CUDA_API_VERSION
	.align		4
        /*0000*/ 	.byte	0x04, 0x37
        /*0002*/ 	.short	(.L_31 - .L_30)
.L_30:
        /*0004*/ 	.word	0x00000082


	//----- nvinfo : EIATTR_KPARAM_INFO
	.align		4
.L_31:
        /*0008*/ 	.byte	0x04, 0x17
        /*000a*/ 	.short	(.L_33 - .L_32)
.L_32:
        /*000c*/ 	.word	0x00000000
        /*0010*/ 	.short	0x0000
        /*0012*/ 	.short	0x0000
        /*0014*/ 	.byte	0x00, 0xf0, 0x01, 0x20


	//----- nvinfo : EIATTR_AT_ENTRY_FRAGMENTS
	.align		4
.L_33:
        /*0018*/ 	.byte	0x04, 0x4f
        /*001a*/ 	.short	(.L_35 - .L_34)


	//   ....[0]....
.L_34:
        /*001c*/ 	.word	0x00000007


	//----- nvinfo : EIATTR_RESERVED_SMEM_USED
	.align		4
.L_35:
        /*0020*/ 	.byte	0x01, 0x41
	.zero		2


	//----- nvinfo : EIATTR_SPARSE_MMA_MASK
	.align		4
        /*0024*/ 	.byte	0x03, 0x50
        /*0026*/ 	.short	0x0000


	//----- nvinfo : EIATTR_TCGEN05_2CTA_USED
	.align		4
        /*0028*/ 	.byte	0x01, 0x52
	.zero		2


	//----- nvinfo : EIATTR_MAXREG_COUNT
	.align		4
        /*002c*/ 	.byte	0x03, 0x1b
        /*002e*/ 	.short	0x00ff


	//----- nvinfo : EIATTR_NUM_BARRIERS
	.align		4
        /*0030*/ 	.byte	0x02, 0x4c
        /*0032*/ 	.byte	0x07
	.zero		1


	//----- nvinfo : EIATTR_EXTERNS
	.align		4
        /*0034*/ 	.byte	0x04, 0x0f
        /*0036*/ 	.short	(.L_37 - .L_36)


	//   ....[0]....
	.align		4
.L_36:
        /*0038*/ 	.word	index@(__assertfail)


	//----- nvinfo : EIATTR_MERCURY_ISA_VERSION
	.align		4
.L_37:
        /*003c*/ 	.byte	0x03, 0x5f
        /*003e*/ 	.short	0x0101


	//----- nvinfo : EIATTR_INT_WARP_WIDE_INSTR_OFFSETS
	.align		4
        /*0040*/ 	.byte	0x04, 0x31
        /*0042*/ 	.short	(.L_39 - .L_38)


	//   ....[0]....
.L_38:
        /*0044*/ 	.word	0x00000ec0


	//   ....[1]....
        /*0048*/ 	.word	0x00000f60


	//   ....[2]....
        /*004c*/ 	.word	0x000022d0


	//   ....[3]....
        /*0050*/ 	.word	0x00004900


	//   ....[4]....
        /*0054*/ 	.word	0x00004920


	//   ....[5]....
        /*0058*/ 	.word	0x00004950


	//   ....[6]....
        /*005c*/ 	.word	0x00005260


	//   ....[7]....
        /*0060*/ 	.word	0x000052d0


	//   ....[8]....
        /*0064*/ 	.word	0x000053e0


	//   ....[9]....
        /*0068*/ 	.word	0x000055b0


	//   ....[10]....
        /*006c*/ 	.word	0x00005660


	//   ....[11]....
        /*0070*/ 	.word	0x00005780


	//----- nvinfo : EIATTR_COOP_GROUP_MASK_REGIDS
	.align		4
.L_39:
        /*0074*/ 	.byte	0x04, 0x29
        /*0076*/ 	.short	(.L_41 - .L_40)


	//   ....[0]....
.L_40:
        /*0078*/ 	.word	0xffffffff


	//   ....[1]....
        /*007c*/ 	.word	0xffffffff


	//   ....[2]....
        /*0080*/ 	.word	0xffffffff


	//   ....[3]....
        /*0084*/ 	.word	0xffffffff


	//   ....[4]....
        /*0088*/ 	.word	0xffffffff


	//   ....[5]....
        /*008c*/ 	.word	0xffffffff


	//   ....[6]....
        /*0090*/ 	.word	0xffffffff


	//   ....[7]....
        /*0094*/ 	.word	0xffffffff


	//   ....[8]....
        /*0098*/ 	.word	0xffffffff


	//   ....[9]....
        /*009c*/ 	.word	0xffffffff


	//   ....[10]....
        /*00a0*/ 	.word	0xffffffff


	//   ....[11]....
        /*00a4*/ 	.word	0xffffffff


	//   ....[12]....
        /*00a8*/ 	.word	0xffffffff


	//   ....[13]....
        /*00ac*/ 	.word	0xffffffff


	//----- nvinfo : EIATTR_COOP_GROUP_INSTR_OFFSETS
	.align		4
.L_41:
        /*00b0*/ 	.byte	0x04, 0x28
        /*00b2*/ 	.short	(.L_43 - .L_42)


	//   ....[0]....
.L_42:
        /*00b4*/ 	.word	0x000000c0


	//   ....[1]....
        /*00b8*/ 	.word	0x00000500


	//   ....[2]....
        /*00bc*/ 	.word	0x00000850


	//   ....[3]....
        /*00c0*/ 	.word	0x000009c0


	//   ....[4]....
        /*00c4*/ 	.word	0x00000ab0


	//   ....[5]....
        /*00c8*/ 	.word	0x00000c10


	//   ....[6]....
        /*00cc*/ 	.word	0x00000da0


	//   ....[7]....
        /*00d0*/ 	.word	0x00000fe0


	//   ....[8]....
        /*00d4*/ 	.word	0x000021b0


	//   ....[9]....
        /*00d8*/ 	.word	0x000036e0


	//   ....[10]....
        /*00dc*/ 	.word	0x00003bb0


	//   ....[11]....
        /*00e0*/ 	.word	0x00003be0


	//   ....[12]....
        /*00e4*/ 	.word	0x00004800


	//   ....[13]....
        /*00e8*/ 	.word	0x00004a10


	//----- nvinfo : EIATTR_VRC_CTA_INIT_COUNT
	.align		4
.L_43:
        /*00ec*/ 	.byte	0x02, 0x4a
        /*00ee*/ 	.byte	0x80
	.zero		1


	//----- nvinfo : EIATTR_SYSCALL_OFFSETS
	.align		4
        /*00f0*/ 	.byte	0x04, 0x46
        /*00f2*/ 	.short	(.L_45 - .L_44)


	//   ....[0]....
.L_44:
        /*00f4*/ 	.word	0x00006310


	//   ....[1]....
        /*00f8*/ 	.word	0x00006400


	//   ....[2]....
        /*00fc*/ 	.word	0x00006bc0


	//   ....[3]....
        /*0100*/ 	.word	0x00007540


	//----- nvinfo : EIATTR_MBARRIER_INSTR_OFFSETS
	.align		4
.L_45:
        /*0104*/ 	.byte	0x04, 0x39
        /*0106*/ 	.short	(.L_47 - .L_46)


	//   ....[0]....
.L_46:
        /*0108*/ 	.word	0x00000610
        /*010c*/ 	.word	0x000000ff
        /*0110*/ 	.word	0x00000000
        /*0114*/ 	.short	0x0100
        /*0116*/ 	.byte	0x08
	.zero		1


	//   ....[1]....
        /*0118*/ 	.word	0x00000620
        /*011c*/ 	.word	0x000000ff
        /*0120*/ 	.word	0x00000088
        /*0124*/ 	.short	0x0100
        /*0126*/ 	.byte	0x08
	.zero		1


	//   ....[2]....
        /*0128*/ 	.word	0x00000630
        /*012c*/ 	.word	0x000000ff
        /*0130*/ 	.word	0x00000008
        /*0134*/ 	.short	0x0100
        /*0136*/ 	.byte	0x08
	.zero		1


	//   ....[3]....
        /*0138*/ 	.word	0x00000640
        /*013c*/ 	.word	0x000000ff
        /*0140*/ 	.word	0x00000090
        /*0144*/ 	.short	0x0100
        /*0146*/ 	.byte	0x08
	.zero		1


	//   ....[4]....
        /*0148*/ 	.word	0x00000650
        /*014c*/ 	.word	0x000000ff
        /*0150*/ 	.word	0x00000010
        /*0154*/ 	.short	0x0100
        /*0156*/ 	.byte	0x08
	.zero		1


	//   ....[5]....
        /*0158*/ 	.word	0x00000660
        /*015c*/ 	.word	0x000000ff
        /*0160*/ 	.word	0x00000098
        /*0164*/ 	.short	0x0100
        /*0166*/ 	.byte	0x08
	.zero		1


	//   ....[6]....
        /*0168*/ 	.word	0x00000670
        /*016c*/ 	.word	0x000000ff
        /*0170*/ 	.word	0x00000018
        /*0174*/ 	.short	0x0100
        /*0176*/ 	.byte	0x08
	.zero		1


	//   ....[7]....
        /*0178*/ 	.word	0x00000680
        /*017c*/ 	.word	0x000000ff
        /*0180*/ 	.word	0x000000a0
        /*0184*/ 	.short	0x0100
        /*0186*/ 	.byte	0x08
	.zero		1


	//   ....[8]....
        /*0188*/ 	.word	0x00000690
        /*018c*/ 	.word	0x000000ff
        /*0190*/ 	.word	0x00000020
        /*0194*/ 	.short	0x0100
        /*0196*/ 	.byte	0x08
	.zero		1


	//   ....[9]....
        /*0198*/ 	.word	0x000006a0
        /*019c*/ 	.word	0x000000ff
        /*01a0*/ 	.word	0x000000a8
        /*01a4*/ 	.short	0x0100
        /*01a6*/ 	.byte	0x08
	.zero		1


	//   ....[10]....
        /*01a8*/ 	.word	0x000006b0
        /*01ac*/ 	.word	0x000000ff
        /*01b0*/ 	.word	0x00000028
        /*01b4*/ 	.short	0x0100
        /*01b6*/ 	.byte	0x08
	.zero		1


	//   ....[11]....
        /*01b8*/ 	.word	0x000006c0
        /*01bc*/ 	.word	0x000000ff
        /*01c0*/ 	.word	0x000000b0
        /*01c4*/ 	.short	0x0100
        /*01c6*/ 	.byte	0x08
	.zero		1


	//   ....[12]....
        /*01c8*/ 	.word	0x000006d0
        /*01cc*/ 	.word	0x000000ff
        /*01d0*/ 	.word	0x00000030
        /*01d4*/ 	.short	0x0100
        /*01d6*/ 	.byte	0x08
	.zero		1


	//   ....[13]....
        /*01d8*/ 	.word	0x000006e0
        /*01dc*/ 	.word	0x000000ff
        /*01e0*/ 	.word	0x000000b8
        /*01e4*/ 	.short	0x0100
        /*01e6*/ 	.byte	0x08
	.zero		1


	//   ....[14]....
        /*01e8*/ 	.word	0x000006f0
        /*01ec*/ 	.word	0x000000ff
        /*01f0*/ 	.word	0x00000038
        /*01f4*/ 	.short	0x0100
        /*01f6*/ 	.byte	0x08
	.zero		1


	//   ....[15]....
        /*01f8*/ 	.word	0x00000700
        /*01fc*/ 	.word	0x000000ff
        /*0200*/ 	.word	0x000000c0
        /*0204*/ 	.short	0x0100
        /*0206*/ 	.byte	0x08
	.zero		1


	//   ....[16]....
        /*0208*/ 	.word	0x00000710
        /*020c*/ 	.word	0x000000ff
        /*0210*/ 	.word	0x00000040
        /*0214*/ 	.short	0x0100
        /*0216*/ 	.byte	0x08
	.zero		1


	//   ....[17]....
        /*0218*/ 	.word	0x00000720
        /*021c*/ 	.word	0x000000ff
        /*0220*/ 	.word	0x000000c8
        /*0224*/ 	.short	0x0100
        /*0226*/ 	.byte	0x08
	.zero		1


	//   ....[18]....
        /*0228*/ 	.word	0x00000730
        /*022c*/ 	.word	0x000000ff
        /*0230*/ 	.word	0x00000048
        /*0234*/ 	.short	0x0100
        /*0236*/ 	.byte	0x08
	.zero		1


	//   ....[19]....
        /*0238*/ 	.word	0x00000740
        /*023c*/ 	.word	0x000000ff
        /*0240*/ 	.word	0x000000d0
        /*0244*/ 	.short	0x0100
        /*0246*/ 	.byte	0x08
	.zero		1


	//   ....[20]....
        /*0248*/ 	.word	0x00000750
        /*024c*/ 	.word	0x000000ff
        /*0250*/ 	.word	0x00000050
        /*0254*/ 	.short	0x0100
        /*0256*/ 	.byte	0x08
	.zero		1


	//   ....[21]....
        /*0258*/ 	.word	0x00000760
        /*025c*/ 	.word	0x000000ff
        /*0260*/ 	.word	0x000000d8
        /*0264*/ 	.short	0x0100
        /*0266*/ 	.byte	0x08
	.zero		1


	//   ....[22]....
        /*0268*/ 	.word	0x00000770
        /*026c*/ 	.word	0x000000ff
        /*0270*/ 	.word	0x00000058
        /*0274*/ 	.short	0x0100
        /*0276*/ 	.byte	0x08
	.zero		1


	//   ....[23]....
        /*0278*/ 	.word	0x00000780
        /*027c*/ 	.word	0x000000ff
        /*0280*/ 	.word	0x000000e0
        /*0284*/ 	.short	0x0100
        /*0286*/ 	.byte	0x08
	.zero		1


	//   ....[24]....
        /*0288*/ 	.word	0x00000790
        /*028c*/ 	.word	0x000000ff
        /*0290*/ 	.word	0x00000060
        /*0294*/ 	.short	0x0100
        /*0296*/ 	.byte	0x08
	.zero		1


	//   ....[25]....
        /*0298*/ 	.word	0x000007a0
        /*029c*/ 	.word	0x000000ff
        /*02a0*/ 	.word	0x000000e8
        /*02a4*/ 	.short	0x0100
        /*02a6*/ 	.byte	0x08
	.zero		1


	//   ....[26]....
        /*02a8*/ 	.word	0x000007b0
        /*02ac*/ 	.word	0x000000ff
        /*02b0*/ 	.word	0x00000068
        /*02b4*/ 	.short	0x0100
        /*02b6*/ 	.byte	0x08
	.zero		1


	//   ....[27]....
        /*02b8*/ 	.word	0x000007c0
        /*02bc*/ 	.word	0x000000ff
        /*02c0*/ 	.word	0x000000f0
        /*02c4*/ 	.short	0x0100
        /*02c6*/ 	.byte	0x08
	.zero		1


	//   ....[28]....
        /*02c8*/ 	.word	0x000007d0
        /*02cc*/ 	.word	0x000000ff
        /*02d0*/ 	.word	0x00000070
        /*02d4*/ 	.short	0x0100
        /*02d6*/ 	.byte	0x08
	.zero		1


	//   ....[29]....
        /*02d8*/ 	.word	0x000007e0
        /*02dc*/ 	.word	0x000000ff
        /*02e0*/ 	.word	0x000000f8
        /*02e4*/ 	.short	0x0100
        /*02e6*/ 	.byte	0x08
	.zero		1


	//   ....[30]....
        /*02e8*/ 	.word	0x000007f0
        /*02ec*/ 	.word	0x000000ff
        /*02f0*/ 	.word	0x00000078
        /*02f4*/ 	.short	0x0100
        /*02f6*/ 	.byte	0x08
	.zero		1


	//   ....[31]....
        /*02f8*/ 	.word	0x00000800
        /*02fc*/ 	.word	0x000000ff
        /*0300*/ 	.word	0x00000100
        /*0304*/ 	.short	0x0100
        /*0306*/ 	.byte	0x08
	.zero		1


	//   ....[32]....
        /*0308*/ 	.word	0x00000810
        /*030c*/ 	.word	0x000000ff
        /*0310*/ 	.word	0x00000080
        /*0314*/ 	.short	0x0100
        /*0316*/ 	.byte	0x08
	.zero		1


	//   ....[33]....
        /*0318*/ 	.word	0x00000820
        /*031c*/ 	.word	0x000000ff
        /*0320*/ 	.word	0x00000108
        /*0324*/ 	.short	0x0100
        /*0326*/ 	.byte	0x08
	.zero		1


	//   ....[34]....
        /*0328*/ 	.word	0x00000950
        /*032c*/ 	.word	0x000000ff
        /*0330*/ 	.word	0x00000110
        /*0334*/ 	.short	0x0100
        /*0336*/ 	.byte	0x09
	.zero		1


	//   ....[35]....
        /*0338*/ 	.word	0x00000960
        /*033c*/ 	.word	0x000000ff
        /*0340*/ 	.word	0x00000128
        /*0344*/ 	.short	0x0100
        /*0346*/ 	.byte	0x09
	.zero		1


	//   ....[36]....
        /*0348*/ 	.word	0x00000970
        /*034c*/ 	.word	0x000000ff
        /*0350*/ 	.word	0x00000118
        /*0354*/ 	.short	0x0100
        /*0356*/ 	.byte	0x09
	.zero		1


	//   ....[37]....
        /*0358*/ 	.word	0x00000980
        /*035c*/ 	.word	0x000000ff
        /*0360*/ 	.word	0x00000130
        /*0364*/ 	.short	0x0100
        /*0366*/ 	.byte	0x09
	.zero		1


	//   ....[38]....
        /*0368*/ 	.word	0x00000990
        /*036c*/ 	.word	0x000000ff
        /*0370*/ 	.word	0x00000120
        /*0374*/ 	.short	0x0100
        /*0376*/ 	.byte	0x09
	.zero		1


	//   ....[39]....
        /*0378*/ 	.word	0x000009a0
        /*037c*/ 	.word	0x000000ff
        /*0380*/ 	.word	0x00000138
        /*0384*/ 	.short	0x0100
        /*0386*/ 	.byte	0x09
	.zero		1


	//   ....[40]....
        /*0388*/ 	.word	0x00000a80
        /*038c*/ 	.word	0x000000ff
        /*0390*/ 	.word	0x00000140
        /*0394*/ 	.short	0x0100
        /*0396*/ 	.byte	0x08
	.zero		1


	//   ....[41]....
        /*0398*/ 	.word	0x00000a90
        /*039c*/ 	.word	0x000000ff
        /*03a0*/ 	.word	0x00000148
        /*03a4*/ 	.short	0x0100
        /*03a6*/ 	.byte	0x08
	.zero		1


	//   ....[42]....
        /*03a8*/ 	.word	0x00000bc0
        /*03ac*/ 	.word	0x000000ff
        /*03b0*/ 	.word	0x00000150
        /*03b4*/ 	.short	0x0100
        /*03b6*/ 	.byte	0x08
	.zero		1


	//   ....[43]....
        /*03b8*/ 	.word	0x00000bd0
        /*03bc*/ 	.word	0x000000ff
        /*03c0*/ 	.word	0x00000160
        /*03c4*/ 	.short	0x0100
        /*03c6*/ 	.byte	0x08
	.zero		1


	//   ....[44]....
        /*03c8*/ 	.word	0x00000be0
        /*03cc*/ 	.word	0x000000ff
        /*03d0*/ 	.word	0x00000158
        /*03d4*/ 	.short	0x0100
        /*03d6*/ 	.byte	0x08
	.zero		1


	//   ....[45]....
        /*03d8*/ 	.word	0x00000bf0
        /*03dc*/ 	.word	0x000000ff
        /*03e0*/ 	.word	0x00000168
        /*03e4*/ 	.short	0x0100
        /*03e6*/ 	.byte	0x08
	.zero		1


	//   ....[46]....
        /*03e8*/ 	.word	0x00000d10
        /*03ec*/ 	.word	0x000000ff
        /*03f0*/ 	.word	0x00000170
        /*03f4*/ 	.short	0x0100
        /*03f6*/ 	.byte	0x09
	.zero		1


	//   ....[47]....
        /*03f8*/ 	.word	0x00000d20
        /*03fc*/ 	.word	0x000000ff
        /*0400*/ 	.word	0x00000190
        /*0404*/ 	.short	0x0100
        /*0406*/ 	.byte	0x09
	.zero		1


	//   ....[48]....
        /*0408*/ 	.word	0x00000d30
        /*040c*/ 	.word	0x000000ff
        /*0410*/ 	.word	0x00000178
        /*0414*/ 	.short	0x0100
        /*0416*/ 	.byte	0x09
	.zero		1


	//   ....[49]....
        /*0418*/ 	.word	0x00000d40
        /*041c*/ 	.word	0x000000ff
        /*0420*/ 	.word	0x00000198
        /*0424*/ 	.short	0x0100
        /*0426*/ 	.byte	0x09
	.zero		1


	//   ....[50]....
        /*0428*/ 	.word	0x00000d50
        /*042c*/ 	.word	0x000000ff
        /*0430*/ 	.word	0x00000180
        /*0434*/ 	.short	0x0100
        /*0436*/ 	.byte	0x09
	.zero		1


	//   ....[51]....
        /*0438*/ 	.word	0x00000d60
        /*043c*/ 	.word	0x000000ff
        /*0440*/ 	.word	0x000001a0
        /*0444*/ 	.short	0x0100
        /*0446*/ 	.byte	0x09
	.zero		1


	//   ....[52]....
        /*0448*/ 	.word	0x00000d70
        /*044c*/ 	.word	0x000000ff
        /*0450*/ 	.word	0x00000188
        /*0454*/ 	.short	0x0100
        /*0456*/ 	.byte	0x09
	.zero		1


	//   ....[53]....
        /*0458*/ 	.word	0x00000d80
        /*045c*/ 	.word	0x000000ff
        /*0460*/ 	.word	0x000001a8
        /*0464*/ 	.short	0x0100
        /*0466*/ 	.byte	0x09
	.zero		1


	//   ....[54]....
        /*0468*/ 	.word	0x00000e70
        /*046c*/ 	.word	0x000000ff
        /*0470*/ 	.word	0x000001b0
        /*0474*/ 	.short	0x0100
        /*0476*/ 	.byte	0x08
	.zero		1


	//   ....[55]....
        /*0478*/ 	.word	0x00000e80
        /*047c*/ 	.word	0x000000ff
        /*0480*/ 	.word	0x000001c0
        /*0484*/ 	.short	0x0100
        /*0486*/ 	.byte	0x08
	.zero		1


	//   ....[56]....
        /*0488*/ 	.word	0x00000e90
        /*048c*/ 	.word	0x000000ff
        /*0490*/ 	.word	0x000001b8
        /*0494*/ 	.short	0x0100
        /*0496*/ 	.byte	0x08
	.zero		1


	//   ....[57]....
        /*0498*/ 	.word	0x00000ea0
        /*049c*/ 	.word	0x000000ff
        /*04a0*/ 	.word	0x000001c8
        /*04a4*/ 	.short	0x0100
        /*04a6*/ 	.byte	0x08
	.zero		1


	//   ....[58]....
        /*04a8*/ 	.word	0x00000f90
        /*04ac*/ 	.word	0x000000ff
        /*04b0*/ 	.word	0x000001d0
        /*04b4*/ 	.short	0x0100
        /*04b6*/ 	.byte	0x07
	.zero		1


	//   ....[59]....
        /*04b8*/ 	.word	0x000019b0
        /*04bc*/ 	.word	0x00000003
        /*04c0*/ 	.word	0x000001c0
        /*04c4*/ 	.short	0x010a
        /*04c6*/ 	.byte	0xff
	.zero		1


	//   ....[60]....
        /*04c8*/ 	.word	0x000019e0
        /*04cc*/ 	.word	0x00000003
        /*04d0*/ 	.word	0x000001b0
        /*04d4*/ 	.short	0x0101
        /*04d6*/ 	.byte	0xff
	.zero		1


	//   ....[61]....
        /*04d8*/ 	.word	0x00001ae0
        /*04dc*/ 	.word	0x000000ff
        /*04e0*/ 	.word	0x00000088
        /*04e4*/ 	.short	0x010a
        /*04e6*/ 	.byte	0x08
	.zero		1


	//   ....[62]....
        /*04e8*/ 	.word	0x00001bb0
        /*04ec*/ 	.word	0x000000ff
        /*04f0*/ 	.word	0x00000088
        /*04f4*/ 	.short	0x010a
        /*04f6*/ 	.byte	0x21
	.zero		1


	//   ....[63]....
        /*04f8*/ 	.word	0x00001d60
        /*04fc*/ 	.word	0x000000ff
        /*0500*/ 	.word	0x00000088
        /*0504*/ 	.short	0x010a
        /*0506*/ 	.byte	0x08
	.zero		1


	//   ....[64]....
        /*0508*/ 	.word	0x00001e60
        /*050c*/ 	.word	0x000000ff
        /*0510*/ 	.word	0x00000148
        /*0514*/ 	.short	0x0101
        /*0516*/ 	.byte	0x06
	.zero		1


	//   ....[65]....
        /*0518*/ 	.word	0x00001e80
        /*051c*/ 	.word	0x000000ff
        /*0520*/ 	.word	0x00000088
        /*0524*/ 	.short	0x010a
        /*0526*/ 	.byte	0x08
	.zero		1


	//   ....[66]....
        /*0528*/ 	.word	0x00001f00
        /*052c*/ 	.word	0x000000ff
        /*0530*/ 	.word	0x00000088
        /*0534*/ 	.short	0x010a
        /*0536*/ 	.byte	0x11
	.zero		1


	//   ....[67]....
        /*0538*/ 	.word	0x00002090
        /*053c*/ 	.word	0x000000ff
        /*0540*/ 	.word	0x00000088
        /*0544*/ 	.short	0x010a
        /*0546*/ 	.byte	0x08
	.zero		1


	//   ....[68]....
        /*0548*/ 	.word	0x000021e0
        /*054c*/ 	.word	0x00000002
        /*0550*/ 	.word	0x00000150
        /*0554*/ 	.short	0x010a
        /*0556*/ 	.byte	0xff
	.zero		1


	//   ....[69]....
        /*0558*/ 	.word	0x000022a0
        /*055c*/ 	.word	0x00000002
        /*0560*/ 	.word	0x00000000
        /*0564*/ 	.short	0x0101
        /*0566*/ 	.byte	0xff
	.zero		1


	//   ....[70]....
        /*0568*/ 	.word	0x00002800
        /*056c*/ 	.word	0x000000ff
        /*0570*/ 	.word	0x00000000
        /*0574*/ 	.short	0x010a
        /*0576*/ 	.byte	0x04
	.zero		1


	//   ....[71]....
        /*0578*/ 	.word	0x00002890
        /*057c*/ 	.word	0x000000ff
        /*0580*/ 	.word	0x00000000
        /*0584*/ 	.short	0x010a
        /*0586*/ 	.byte	0x04
	.zero		1


	//   ....[72]....
        /*0588*/ 	.word	0x00002920
        /*058c*/ 	.word	0x000000ff
        /*0590*/ 	.word	0x00000000
        /*0594*/ 	.short	0x010a
        /*0596*/ 	.byte	0x04
	.zero		1


	//   ....[73]....
        /*0598*/ 	.word	0x000029b0
        /*059c*/ 	.word	0x000000ff
        /*05a0*/ 	.word	0x00000000
        /*05a4*/ 	.short	0x010a
        /*05a6*/ 	.byte	0x04
	.zero		1


	//   ....[74]....
        /*05a8*/ 	.word	0x00002a40
        /*05ac*/ 	.word	0x000000ff
        /*05b0*/ 	.word	0x00000000
        /*05b4*/ 	.short	0x010a
        /*05b6*/ 	.byte	0x04
	.zero		1


	//   ....[75]....
        /*05b8*/ 	.word	0x00002ad0
        /*05bc*/ 	.word	0x000000ff
        /*05c0*/ 	.word	0x00000000
        /*05c4*/ 	.short	0x010a
        /*05c6*/ 	.byte	0x04
	.zero		1


	//   ....[76]....
        /*05c8*/ 	.word	0x00002b60
        /*05cc*/ 	.word	0x000000ff
        /*05d0*/ 	.word	0x00000000
        /*05d4*/ 	.short	0x010a
        /*05d6*/ 	.byte	0x04
	.zero		1


	//   ....[77]....
        /*05d8*/ 	.word	0x00002bf0
        /*05dc*/ 	.word	0x000000ff
        /*05e0*/ 	.word	0x00000000
        /*05e4*/ 	.short	0x010a
        /*05e6*/ 	.byte	0x04
	.zero		1


	//   ....[78]....
        /*05e8*/ 	.word	0x00002c80
        /*05ec*/ 	.word	0x000000ff
        /*05f0*/ 	.word	0x00000000
        /*05f4*/ 	.short	0x010a
        /*05f6*/ 	.byte	0x04
	.zero		1


	//   ....[79]....
        /*05f8*/ 	.word	0x00002d10
        /*05fc*/ 	.word	0x000000ff
        /*0600*/ 	.word	0x00000000
        /*0604*/ 	.short	0x010a
        /*0606*/ 	.byte	0x04
	.zero		1


	//   ....[80]....
        /*0608*/ 	.word	0x00002da0
        /*060c*/ 	.word	0x000000ff
        /*0610*/ 	.word	0x00000000
        /*0614*/ 	.short	0x010a
        /*0616*/ 	.byte	0x04
	.zero		1


	//   ....[81]....
        /*0618*/ 	.word	0x00002e30
        /*061c*/ 	.word	0x000000ff
        /*0620*/ 	.word	0x00000000
        /*0624*/ 	.short	0x010a
        /*0626*/ 	.byte	0x04
	.zero		1


	//   ....[82]....
        /*0628*/ 	.word	0x00002ec0
        /*062c*/ 	.word	0x000000ff
        /*0630*/ 	.word	0x00000000
        /*0634*/ 	.short	0x010a
        /*0636*/ 	.byte	0x04
	.zero		1


	//   ....[83]....
        /*0638*/ 	.word	0x00002f50
        /*063c*/ 	.word	0x000000ff
        /*0640*/ 	.word	0x00000000
        /*0644*/ 	.short	0x010a
        /*0646*/ 	.byte	0x04
	.zero		1


	//   ....[84]....
        /*0648*/ 	.word	0x00002fe0
        /*064c*/ 	.word	0x000000ff
        /*0650*/ 	.word	0x00000000
        /*0654*/ 	.short	0x010a
        /*0656*/ 	.byte	0x04
	.zero		1


	//   ....[85]....
        /*0658*/ 	.word	0x00003070
        /*065c*/ 	.word	0x000000ff
        /*0660*/ 	.word	0x00000000
        /*0664*/ 	.short	0x010a
        /*0666*/ 	.byte	0x04
	.zero		1


	//   ....[86]....
        /*0668*/ 	.word	0x00003110
        /*066c*/ 	.word	0x00000000
        /*0670*/ 	.word	0x00000000
        /*0674*/ 	.short	0x010a
        /*0676*/ 	.byte	0xff
	.zero		1


	//   ....[87]....
        /*0678*/ 	.word	0x00003240
        /*067c*/ 	.word	0x00000000
        /*0680*/ 	.word	0x000001b0
        /*0684*/ 	.short	0x010a
        /*0686*/ 	.byte	0xff
	.zero		1


	//   ....[88]....
        /*0688*/ 	.word	0x000032b0
        /*068c*/ 	.word	0x00000004
        /*0690*/ 	.word	0x00000000
        /*0694*/ 	.short	0x0101
        /*0696*/ 	.byte	0xff
	.zero		1


	//   ....[89]....
        /*0698*/ 	.word	0x000032d0
        /*069c*/ 	.word	0x000000ff
        /*06a0*/ 	.word	0x00000160
        /*06a4*/ 	.short	0x010a
        /*06a6*/ 	.byte	0x05
	.zero		1


	//   ....[90]....
        /*06a8*/ 	.word	0x000033f0
        /*06ac*/ 	.word	0x00000000
        /*06b0*/ 	.word	0x00000150
        /*06b4*/ 	.short	0x010a
        /*06b6*/ 	.byte	0xff
	.zero		1


	//   ....[91]....
        /*06b8*/ 	.word	0x000034f0
        /*06bc*/ 	.word	0x00000000
        /*06c0*/ 	.word	0x00000000
        /*06c4*/ 	.short	0x0101
        /*06c6*/ 	.byte	0xff
	.zero		1


	//   ....[92]....
        /*06c8*/ 	.word	0x00003580
        /*06cc*/ 	.word	0x000000ff
        /*06d0*/ 	.word	0x00000160
        /*06d4*/ 	.short	0x0106
        /*06d6*/ 	.byte	0x05
	.zero		1


	//   ....[93]....
        /*06d8*/ 	.word	0x000035a0
        /*06dc*/ 	.word	0x000000ff
        /*06e0*/ 	.word	0x00000160
        /*06e4*/ 	.short	0x010a
        /*06e6*/ 	.byte	0x05
	.zero		1


	//   ....[94]....
        /*06e8*/ 	.word	0x00003630
        /*06ec*/ 	.word	0x000000ff
        /*06f0*/ 	.word	0x00000160
        /*06f4*/ 	.short	0x0106
        /*06f6*/ 	.byte	0x04
	.zero		1


	//   ....[95]....
        /*06f8*/ 	.word	0x00003670
        /*06fc*/ 	.word	0x00000000
        /*0700*/ 	.word	0x00000160
        /*0704*/ 	.short	0x010a
        /*0706*/ 	.byte	0xff
	.zero		1


	//   ....[96]....
        /*0708*/ 	.word	0x000038b0
        /*070c*/ 	.word	0x000000ff
        /*0710*/ 	.word	0x00000008
        /*0714*/ 	.short	0x010a
        /*0716*/ 	.byte	0x06
	.zero		1


	//   ....[97]....
        /*0718*/ 	.word	0x000038d0
        /*071c*/ 	.word	0x000000ff
        /*0720*/ 	.word	0x00000008
        /*0724*/ 	.short	0x010a
        /*0726*/ 	.byte	0x06
	.zero		1


	//   ....[98]....
        /*0728*/ 	.word	0x00003a60
        /*072c*/ 	.word	0x000000ff
        /*0730*/ 	.word	0x00000008
        /*0734*/ 	.short	0x010a
        /*0736*/ 	.byte	0x06
	.zero		1


	//   ....[99]....
        /*0738*/ 	.word	0x00003a80
        /*073c*/ 	.word	0x000000ff
        /*0740*/ 	.word	0x00000008
        /*0744*/ 	.short	0x010a
        /*0746*/ 	.byte	0x06
	.zero		1


	//   ....[100]....
        /*0748*/ 	.word	0x00003b40
        /*074c*/ 	.word	0x000000ff
        /*0750*/ 	.word	0x00000000
        /*0754*/ 	.short	0x0101
        /*0756*/ 	.byte	0x07
	.zero		1


	//   ....[101]....
        /*0758*/ 	.word	0x00003e80
        /*075c*/ 	.word	0x00000000
        /*0760*/ 	.word	0x00000150
        /*0764*/ 	.short	0x010a
        /*0766*/ 	.byte	0xff
	.zero		1


	//   ....[102]....
        /*0768*/ 	.word	0x00003f40
        /*076c*/ 	.word	0x00000000
        /*0770*/ 	.word	0x00000000
        /*0774*/ 	.short	0x0101
        /*0776*/ 	.byte	0xff
	.zero		1


	//   ....[103]....
        /*0778*/ 	.word	0x00004000
        /*077c*/ 	.word	0x000000ff
        /*0780*/ 	.word	0x00000000
        /*0784*/ 	.short	0x010a
        /*0786*/ 	.byte	0x08
	.zero		1


	//   ....[104]....
        /*0788*/ 	.word	0x00004010
        /*078c*/ 	.word	0x000000ff
        /*0790*/ 	.word	0x00000190
        /*0794*/ 	.short	0x010a
        /*0796*/ 	.byte	0x09
	.zero		1


	//   ....[105]....
        /*0798*/ 	.word	0x000040c0
        /*079c*/ 	.word	0x000000ff
        /*07a0*/ 	.word	0x00000000
        /*07a4*/ 	.short	0x010a
        /*07a6*/ 	.byte	0x08
	.zero		1


	//   ....[106]....
        /*07a8*/ 	.word	0x000041f0
        /*07ac*/ 	.word	0x000000ff
        /*07b0*/ 	.word	0x00000000
        /*07b4*/ 	.short	0x010a
        /*07b6*/ 	.byte	0x1e
	.zero		1


	//   ....[107]....
        /*07b8*/ 	.word	0x000044f0
        /*07bc*/ 	.word	0x000000ff
        /*07c0*/ 	.word	0x00000000
        /*07c4*/ 	.short	0x010a
        /*07c6*/ 	.byte	0x08
	.zero		1


	//   ....[108]....
        /*07c8*/ 	.word	0x00004580
        /*07cc*/ 	.word	0x000000ff
        /*07d0*/ 	.word	0x00000000
        /*07d4*/ 	.short	0x010a
        /*07d6*/ 	.byte	0x08
	.zero		1


	//   ....[109]....
        /*07d8*/ 	.word	0x00004610
        /*07dc*/ 	.word	0x000000ff
        /*07e0*/ 	.word	0x00000000
        /*07e4*/ 	.short	0x010a
        /*07e6*/ 	.byte	0x08
	.zero		1


	//   ....[110]....
        /*07e8*/ 	.word	0x000046b0
        /*07ec*/ 	.word	0x00000000
        /*07f0*/ 	.word	0x00000000
        /*07f4*/ 	.short	0x010a
        /*07f6*/ 	.byte	0xff
	.zero		1


	//   ....[111]....
        /*07f8*/ 	.word	0x000046f0
        /*07fc*/ 	.word	0x00000000
        /*0800*/ 	.word	0x00000000
        /*0804*/ 	.short	0x010a
        /*0806*/ 	.byte	0xff
	.zero		1


	//   ....[112]....
        /*0808*/ 	.word	0x00004760
        /*080c*/ 	.word	0x000000ff
        /*0810*/ 	.word	0x00000000
        /*0814*/ 	.short	0x0101
        /*0816*/ 	.byte	0x05
	.zero		1


	//   ....[113]....
        /*0818*/ 	.word	0x000047a0
        /*081c*/ 	.word	0x000000ff
        /*0820*/ 	.word	0x000001d0
        /*0824*/ 	.short	0x010a
        /*0826*/ 	.byte	0x07
	.zero		1


	//   ....[114]....
        /*0828*/ 	.word	0x000047f0
        /*082c*/ 	.word	0x000000ff
        /*0830*/ 	.word	0x00000000
        /*0834*/ 	.short	0x0101
        /*0836*/ 	.byte	0x05
	.zero		1


	//   ....[115]....
        /*0838*/ 	.word	0x00004c00
        /*083c*/ 	.word	0x00000000
        /*0840*/ 	.word	0x00000150
        /*0844*/ 	.short	0x010a
        /*0846*/ 	.byte	0xff
	.zero		1


	//   ....[116]....
        /*0848*/ 	.word	0x00004cc0
        /*084c*/ 	.word	0x00000000
        /*0850*/ 	.word	0x00000000
        /*0854*/ 	.short	0x0101
        /*0856*/ 	.byte	0xff
	.zero		1


	//   ....[117]....
        /*0858*/ 	.word	0x00004fe0
        /*085c*/ 	.word	0x000000ff
        /*0860*/ 	.word	0x00000148
        /*0864*/ 	.short	0x010a
        /*0866*/ 	.byte	0x07
	.zero		1


	//   ....[118]....
        /*0868*/ 	.word	0x00005200
        /*086c*/ 	.word	0x000000ff
        /*0870*/ 	.word	0x00000128
        /*0874*/ 	.short	0x010a
        /*0876*/ 	.byte	0x0f
	.zero		1


	//   ....[119]....
        /*0878*/ 	.word	0x000054b0
        /*087c*/ 	.word	0x000000ff
        /*0880*/ 	.word	0x00000110
        /*0884*/ 	.short	0x010b
        /*0886*/ 	.byte	0x0f
	.zero		1


	//   ....[120]....
        /*0888*/ 	.word	0x00005530
        /*088c*/ 	.word	0x000000ff
        /*0890*/ 	.word	0x00000000
        /*0894*/ 	.short	0x0101
        /*0896*/ 	.byte	0x10
	.zero		1


	//   ....[121]....
        /*0898*/ 	.word	0x00005570
        /*089c*/ 	.word	0x000000ff
        /*08a0*/ 	.word	0x00000128
        /*08a4*/ 	.short	0x010a
        /*08a6*/ 	.byte	0x0d
	.zero		1


	//   ....[122]....
        /*08a8*/ 	.word	0x000057b0
        /*08ac*/ 	.word	0x000000ff
        /*08b0*/ 	.word	0x00000110
        /*08b4*/ 	.short	0x010b
        /*08b6*/ 	.byte	0x0d
	.zero		1


	//   ....[123]....
        /*08b8*/ 	.word	0x00005820
        /*08bc*/ 	.word	0x000000ff
        /*08c0*/ 	.word	0x00000000
        /*08c4*/ 	.short	0x0101
        /*08c6*/ 	.byte	0x0f
	.zero		1


	//   ....[124]....
        /*08c8*/ 	.word	0x00005870
        /*08cc*/ 	.word	0x000000ff
        /*08d0*/ 	.word	0x00000000
        /*08d4*/ 	.short	0x010a
        /*08d6*/ 	.byte	0x04
	.zero		1


	//   ....[125]....
        /*08d8*/ 	.word	0x00005900
        /*08dc*/ 	.word	0x000000ff
        /*08e0*/ 	.word	0x00000000
        /*08e4*/ 	.short	0x010a
        /*08e6*/ 	.byte	0x04
	.zero		1


	//   ....[126]....
        /*08e8*/ 	.word	0x000059a0
        /*08ec*/ 	.word	0x00000000
        /*08f0*/ 	.word	0x00000000
        /*08f4*/ 	.short	0x010a
        /*08f6*/ 	.byte	0xff
	.zero		1


	//   ....[127]....
        /*08f8*/ 	.word	0x00005ce0
        /*08fc*/ 	.word	0x00000000
        /*0900*/ 	.word	0x00000150
        /*0904*/ 	.short	0x010a
        /*0906*/ 	.byte	0xff
	.zero		1


	//   ....[128]....
        /*0908*/ 	.word	0x00005df0
        /*090c*/ 	.word	0x00000000
        /*0910*/ 	.word	0x00000000
        /*0914*/ 	.short	0x0101
        /*0916*/ 	.byte	0xff
	.zero		1


	//   ....[129]....
        /*0918*/ 	.word	0x00006840
        /*091c*/ 	.word	0x00000000
        /*0920*/ 	.word	0x00000110
        /*0924*/ 	.short	0x010a
        /*0926*/ 	.byte	0xff
	.zero		1


	//   ....[130]....
        /*0928*/ 	.word	0x00006880
        /*092c*/ 	.word	0x0000004c
        /*0930*/ 	.word	0x00000170
        /*0934*/ 	.short	0x010a
        /*0936*/ 	.byte	0xff
	.zero		1


	//   ....[131]....
        /*0938*/ 	.word	0x00006990
        /*093c*/ 	.word	0x00000000
        /*0940*/ 	.word	0x00000110
        /*0944*/ 	.short	0x010a
        /*0946*/ 	.byte	0xff
	.zero		1


	//   ....[132]....
        /*0948*/ 	.word	0x00006aa0
        /*094c*/ 	.word	0x0000004c
        /*0950*/ 	.word	0x00000170
        /*0954*/ 	.short	0x010a
        /*0956*/ 	.byte	0xff
	.zero		1


	//   ....[133]....
        /*0958*/ 	.word	0x000072b0
        /*095c*/ 	.word	0x00000000
        /*0960*/ 	.word	0x00000000
        /*0964*/ 	.short	0x0101
        /*0966*/ 	.byte	0xff
	.zero		1


	//   ....[134]....
        /*0968*/ 	.word	0x000072c0
        /*096c*/ 	.word	0x00000002
        /*0970*/ 	.word	0x00000110
        /*0974*/ 	.short	0x010a
        /*0976*/ 	.byte	0xff
	.zero		1


	//   ....[135]....
        /*0978*/ 	.word	0x00007380
        /*097c*/ 	.word	0x00000002
        /*0980*/ 	.word	0x00000110
        /*0984*/ 	.short	0x010a
        /*0986*/ 	.byte	0xff
	.zero		1


	//   ....[136]....
        /*0988*/ 	.word	0x00007700
        /*098c*/ 	.word	0x0000004c
        /*0990*/ 	.word	0x00000000
        /*0994*/ 	.short	0x0101
        /*0996*/ 	.byte	0xff
	.zero		1


	//   ....[137]....
        /*0998*/ 	.word	0x00007ca0
        /*099c*/ 	.word	0x00000002
        /*09a0*/ 	.word	0x00000000
        /*09a4*/ 	.short	0x0101
        /*09a6*/ 	.byte	0xff
	.zero		1


	//   ....[138]....
        /*09a8*/ 	.word	0x00007f10
        /*09ac*/ 	.word	0x000000ff
        /*09b0*/ 	.word	0x00000000
        /*09b4*/ 	.short	0x0101
        /*09b6*/ 	.byte	0x04
	.zero		1


	//   ....[139]....
        /*09b8*/ 	.word	0x00007f30
        /*09bc*/ 	.word	0x00000003
        /*09c0*/ 	.word	0x000001c0
        /*09c4*/ 	.short	0x010a
        /*09c6*/ 	.byte	0xff
	.zero		1


	//   ....[140]....
        /*09c8*/ 	.word	0x00007f90
        /*09cc*/ 	.word	0x00000002
        /*09d0*/ 	.word	0x00000088
        /*09d4*/ 	.short	0x010a
        /*09d6*/ 	.byte	0xff
	.zero		1


	//   ....[141]....
        /*09d8*/ 	.word	0x00007ff0
        /*09dc*/ 	.word	0x00000002
        /*09e0*/ 	.word	0x00000088
        /*09e4*/ 	.short	0x010a
        /*09e6*/ 	.byte	0xff
	.zero		1


	//   ....[142]....
        /*09e8*/ 	.word	0x00008040
        /*09ec*/ 	.word	0x00000002
        /*09f0*/ 	.word	0x00000150
        /*09f4*/ 	.short	0x010a
        /*09f6*/ 	.byte	0xff
	.zero		1


	//   ....[143]....
        /*09f8*/ 	.word	0x000080a0
        /*09fc*/ 	.word	0x00000000
        /*0a00*/ 	.word	0x00000000
        /*0a04*/ 	.short	0x010a
        /*0a06*/ 	.byte	0xff
	.zero		1


	//   ....[144]....
        /*0a08*/ 	.word	0x00008100
        /*0a0c*/ 	.word	0x00000000
        /*0a10*/ 	.word	0x00000000
        /*0a14*/ 	.short	0x010a
        /*0a16*/ 	.byte	0xff
	.zero		1


	//   ....[145]....
        /*0a18*/ 	.word	0x00008160
        /*0a1c*/ 	.word	0x00000000
        /*0a20*/ 	.word	0x00000000
        /*0a24*/ 	.short	0x010a
        /*0a26*/ 	.byte	0xff
	.zero		1


	//   ....[146]....
        /*0a28*/ 	.word	0x000081c0
        /*0a2c*/ 	.word	0x00000000
        /*0a30*/ 	.word	0x00000000
        /*0a34*/ 	.short	0x010a
        /*0a36*/ 	.byte	0xff
	.zero		1


	//   ....[147]....
        /*0a38*/ 	.word	0x00008220
        /*0a3c*/ 	.word	0x00000000
        /*0a40*/ 	.word	0x00000000
        /*0a44*/ 	.short	0x010a
        /*0a46*/ 	.byte	0xff
	.zero		1


	//   ....[148]....
        /*0a48*/ 	.word	0x00008280
        /*0a4c*/ 	.word	0x00000000
        /*0a50*/ 	.word	0x00000000
        /*0a54*/ 	.short	0x010a
        /*0a56*/ 	.byte	0xff
	.zero		1


	//   ....[149]....
        /*0a58*/ 	.word	0x000082e0
        /*0a5c*/ 	.word	0x00000000
        /*0a60*/ 	.word	0x00000000
        /*0a64*/ 	.short	0x010a
        /*0a66*/ 	.byte	0xff
	.zero		1


	//   ....[150]....
        /*0a68*/ 	.word	0x00008340
        /*0a6c*/ 	.word	0x00000000
        /*0a70*/ 	.word	0x00000000
        /*0a74*/ 	.short	0x010a
        /*0a76*/ 	.byte	0xff
	.zero		1


	//   ....[151]....
        /*0a78*/ 	.word	0x000083a0
        /*0a7c*/ 	.word	0x00000000
        /*0a80*/ 	.word	0x00000000
        /*0a84*/ 	.short	0x010a
        /*0a86*/ 	.byte	0xff
	.zero		1


	//   ....[152]....
        /*0a88*/ 	.word	0x00008400
        /*0a8c*/ 	.word	0x00000000
        /*0a90*/ 	.word	0x00000000
        /*0a94*/ 	.short	0x010a
        /*0a96*/ 	.byte	0xff
	.zero		1


	//   ....[153]....
        /*0a98*/ 	.word	0x00008460
        /*0a9c*/ 	.word	0x00000000
        /*0aa0*/ 	.word	0x00000000
        /*0aa4*/ 	.short	0x010a
        /*0aa6*/ 	.byte	0xff
	.zero		1


	//   ....[154]....
        /*0aa8*/ 	.word	0x000084c0
        /*0aac*/ 	.word	0x00000000
        /*0ab0*/ 	.word	0x00000000
        /*0ab4*/ 	.short	0x010a
        /*0ab6*/ 	.byte	0xff
	.zero		1


	//   ....[155]....
        /*0ab8*/ 	.word	0x00008520
        /*0abc*/ 	.word	0x00000000
        /*0ac0*/ 	.word	0x00000000
        /*0ac4*/ 	.short	0x010a
        /*0ac6*/ 	.byte	0xff
	.zero		1


	//   ....[156]....
        /*0ac8*/ 	.word	0x00008580
        /*0acc*/ 	.word	0x00000000
        /*0ad0*/ 	.word	0x00000000
        /*0ad4*/ 	.short	0x010a
        /*0ad6*/ 	.byte	0xff
	.zero		1


	//   ....[157]....
        /*0ad8*/ 	.word	0x000085e0
        /*0adc*/ 	.word	0x00000000
        /*0ae0*/ 	.word	0x00000000
        /*0ae4*/ 	.short	0x010a
        /*0ae6*/ 	.byte	0xff
	.zero		1


	//   ....[158]....
        /*0ae8*/ 	.word	0x00008640
        /*0aec*/ 	.word	0x00000000
        /*0af0*/ 	.word	0x00000000
        /*0af4*/ 	.short	0x010a
        /*0af6*/ 	.byte	0xff
	.zero		1


	//   ....[159]....
        /*0af8*/ 	.word	0x00008690
        /*0afc*/ 	.word	0x00000000
        /*0b00*/ 	.word	0x000001b0
        /*0b04*/ 	.short	0x010a
        /*0b06*/ 	.byte	0xff
	.zero		1


	//   ....[160]....
        /*0b08*/ 	.word	0x000086f0
        /*0b0c*/ 	.word	0x00000000
        /*0b10*/ 	.word	0x00000160
        /*0b14*/ 	.short	0x010a
        /*0b16*/ 	.byte	0xff
	.zero		1


	//   ....[161]....
        /*0b18*/ 	.word	0x00008740
        /*0b1c*/ 	.word	0x00000000
        /*0b20*/ 	.word	0x00000150
        /*0b24*/ 	.short	0x010a
        /*0b26*/ 	.byte	0xff
	.zero		1


	//   ....[162]....
        /*0b28*/ 	.word	0x000087a0
        /*0b2c*/ 	.word	0x00000000
        /*0b30*/ 	.word	0x00000160
        /*0b34*/ 	.short	0x010a
        /*0b36*/ 	.byte	0xff
	.zero		1


	//   ....[163]....
        /*0b38*/ 	.word	0x00008800
        /*0b3c*/ 	.word	0x00000004
        /*0b40*/ 	.word	0x00000008
        /*0b44*/ 	.short	0x010a
        /*0b46*/ 	.byte	0xff
	.zero		1


	//   ....[164]....
        /*0b48*/ 	.word	0x000088e0
        /*0b4c*/ 	.word	0x00000002
        /*0b50*/ 	.word	0x00000008
        /*0b54*/ 	.short	0x010a
        /*0b56*/ 	.byte	0xff
	.zero		1


	//   ....[165]....
        /*0b58*/ 	.word	0x00008930
        /*0b5c*/ 	.word	0x00000000
        /*0b60*/ 	.word	0x00000150
        /*0b64*/ 	.short	0x010a
        /*0b66*/ 	.byte	0xff
	.zero		1


	//   ....[166]....
        /*0b68*/ 	.word	0x00008990
        /*0b6c*/ 	.word	0x00000000
        /*0b70*/ 	.word	0x00000190
        /*0b74*/ 	.short	0x010a
        /*0b76*/ 	.byte	0xff
	.zero		1


	//   ....[167]....
        /*0b78*/ 	.word	0x000089f0
        /*0b7c*/ 	.word	0x00000000
        /*0b80*/ 	.word	0x00000000
        /*0b84*/ 	.short	0x010a
        /*0b86*/ 	.byte	0xff
	.zero		1


	//   ....[168]....
        /*0b88*/ 	.word	0x00008a50
        /*0b8c*/ 	.word	0x00000000
        /*0b90*/ 	.word	0x00000000
        /*0b94*/ 	.short	0x010a
        /*0b96*/ 	.byte	0xff
	.zero		1


	//   ....[169]....
        /*0b98*/ 	.word	0x00008ab0
        /*0b9c*/ 	.word	0x00000000
        /*0ba0*/ 	.word	0x00000000
        /*0ba4*/ 	.short	0x010a
        /*0ba6*/ 	.byte	0xff
	.zero		1


	//   ....[170]....
        /*0ba8*/ 	.word	0x00008b10
        /*0bac*/ 	.word	0x00000000
        /*0bb0*/ 	.word	0x00000000
        /*0bb4*/ 	.short	0x010a
        /*0bb6*/ 	.byte	0xff
	.zero		1


	//   ....[171]....
        /*0bb8*/ 	.word	0x00008b70
        /*0bbc*/ 	.word	0x00000000
        /*0bc0*/ 	.word	0x000001d0
        /*0bc4*/ 	.short	0x010a
        /*0bc6*/ 	.byte	0xff
	.zero		1


	//   ....[172]....
        /*0bc8*/ 	.word	0x00008bc0
        /*0bcc*/ 	.word	0x00000000
        /*0bd0*/ 	.word	0x00000150
        /*0bd4*/ 	.short	0x010a
        /*0bd6*/ 	.byte	0xff
	.zero		1


	//   ....[173]....
        /*0bd8*/ 	.word	0x00008c20
        /*0bdc*/ 	.word	0x00000000
        /*0be0*/ 	.word	0x00000148
        /*0be4*/ 	.short	0x010a
        /*0be6*/ 	.byte	0xff
	.zero		1


	//   ....[174]....
        /*0be8*/ 	.word	0x00008c80
        /*0bec*/ 	.word	0x00000000
        /*0bf0*/ 	.word	0x00000128
        /*0bf4*/ 	.short	0x010a
        /*0bf6*/ 	.byte	0xff
	.zero		1


	//   ....[175]....
        /*0bf8*/ 	.word	0x00008ce0
        /*0bfc*/ 	.word	0x00000003
        /*0c00*/ 	.word	0x00000128
        /*0c04*/ 	.short	0x010a
        /*0c06*/ 	.byte	0xff
	.zero		1


	//   ....[176]....
        /*0c08*/ 	.word	0x00008d40
        /*0c0c*/ 	.word	0x00000000
        /*0c10*/ 	.word	0x00000000
        /*0c14*/ 	.short	0x010a
        /*0c16*/ 	.byte	0xff
	.zero		1


	//   ....[177]....
        /*0c18*/ 	.word	0x00008da0
        /*0c1c*/ 	.word	0x00000000
        /*0c20*/ 	.word	0x00000000
        /*0c24*/ 	.short	0x010a
        /*0c26*/ 	.byte	0xff
	.zero		1


	//   ....[178]....
        /*0c28*/ 	.word	0x00008df0
        /*0c2c*/ 	.word	0x00000000
        /*0c30*/ 	.word	0x00000150
        /*0c34*/ 	.short	0x010a
        /*0c36*/ 	.byte	0xff
	.zero		1


	//   ....[179]....
        /*0c38*/ 	.word	0x00008e40
        /*0c3c*/ 	.word	0x00000000
        /*0c40*/ 	.word	0x00000110
        /*0c44*/ 	.short	0x010a
        /*0c46*/ 	.byte	0xff
	.zero		1


	//   ....[180]....
        /*0c48*/ 	.word	0x00008e90
        /*0c4c*/ 	.word	0x0000004c
        /*0c50*/ 	.word	0x00000170
        /*0c54*/ 	.short	0x010a
        /*0c56*/ 	.byte	0xff
	.zero		1


	//   ....[181]....
        /*0c58*/ 	.word	0x00008ee0
        /*0c5c*/ 	.word	0x00000002
        /*0c60*/ 	.word	0x00000110
        /*0c64*/ 	.short	0x010a
        /*0c66*/ 	.byte	0xff
	.zero		1


	//----- nvinfo : EIATTR_NUM_MBARRIERS
	.align		4
.L_47:
        /*0c68*/ 	.byte	0x03, 0x38
        /*0c6a*/ 	.short	0x003b


	//----- nvinfo : EIATTR_EXIT_INSTR_OFFSETS
	.align		4
        /*0c6c*/ 	.byte	0x04, 0x1c
        /*0c6e*/ 	.short	(.L_49 - .L_48)


	//   ....[0]....
.L_48:
        /*0c70*/ 	.word	0x00003140


	//   ....[1]....
        /*0c74*/ 	.word	0x00003640


	//   ....[2]....
        /*0c78*/ 	.word	0x000036a0


	//   ....[3]....
        /*0c7c*/ 	.word	0x00004a20


	//   ....[4]....
        /*0c80*/ 	.word	0x000059d0


	//   ....[5]....
        /*0c84*/ 	.word	0x00005a10


	//   ....[6]....
        /*0c88*/ 	.word	0x00007e00


	//   ....[7]....
        /*0c8c*/ 	.word	0x00007e80


	//   ....[8]....
        /*0c90*/ 	.word	0x00007eb0


	//   ....[9]....
        /*0c94*/ 	.word	0x00007f20


	//----- nvinfo : EIATTR_MAX_THREADS
	.align		4
.L_49:
        /*0c98*/ 	.byte	0x04, 0x05
        /*0c9a*/ 	.short	(.L_51 - .L_50)
.L_50:
        /*0c9c*/ 	.word	0x00000100
        /*0ca0*/ 	.word	0x00000001
        /*0ca4*/ 	.word	0x00000001


	//----- nvinfo : EIATTR_CRS_STACK_SIZE
	.align		4
.L_51:
        /*0ca8*/ 	.byte	0x04, 0x1e
        /*0caa*/ 	.short	(.L_53 - .L_52)
.L_52:
        /*0cac*/ 	.word	0x00000000


	//----- nvinfo : EIATTR_CBANK_PARAM_SIZE
	.align		4
.L_53:
        /*0cb0*/ 	.byte	0x03, 0x19
        /*0cb2*/ 	.short	0x0800


	//----- nvinfo : EIATTR_PARAM_CBANK
	.align		4
        /*0cb4*/ 	.byte	0x04, 0x0a
        /*0cb6*/ 	.short	(.L_55 - .L_54)
	.align		4
.L_54:
        /*0cb8*/ 	.word	index@(.nv.constant0._ZN7cutlass13device_kernelINS_4gemm6kernel13GemmUniversalIN4cute5tupleIJiiiiEEENS1_10collective13CollectiveMmaINS1_35MainloopSm100TmaUmmaWarpSpecializedILi17ELi2ELi4ENS5_IJNS4_1CILi2EEENSA_ILi1EEESC_EEEEENS5_IJNSA_ILi128EEENSA_ILi64EEESG_EEENS_10bfloat16_tENS5_IJlSC_lEEESI_SJ_NS4_8TiledMMAINS4_8MMA_AtomIJNS4_26SM100_MMA_F16BF16_2x1SM_SSISI_SI_fLi128ELi64ELNS4_4UMMA5MajorE0ELSO_0ELNSN_7ScaleInE0ELSP_0EEEEEENS4_6LayoutINS5_IJSC_SC_SC_EEENS5_IJNSA_ILi0EEESU_SU_EEEEENS5_IJNS4_10UnderscoreESX_SX_EEEEENS4_18SM100_TMA_2SM_LOADENS4_14ComposedLayoutINS4_7SwizzleILi3ELi4ELi3EEENS4_18smem_ptr_flag_bitsILi16EEENSS_INS5_IJNSA_ILi8EEESG_EEENS5_IJSG_SC_EEEEEEEvNS4_8identityES10_S1A_vS1B_EENS_8epilogue10collective18CollectiveEpilogueINS1D_23Sm100TmaWarpSpecializedILi3ELi2ELi16ELb1ELb0EEEJNS5_IJSG_SG_SG_EEENS5_IJNSS_ISG_SC_EENSS_INS5_IJNSA_ILi16EEESB_EEENS5_IJSC_NSA_ILi32EEEEEEEEEEESI_SJ_SI_SJ_NS1D_6fusion15FusionCallbacksIS1H_NS1Q_17LinearCombinationISI_fSI_fLNS_15FloatRoundStyleE2EEES1I_S1P_JEEENS4_5SM1004TMEM4LOAD26SM100_TMEM_LOAD_32dp32b16xENS4_13SM90_TMA_LOADENS11_INS12_ILi1ELi4ELi3EEES15_NSS_INS5_IJS16_S1K_EEENS5_IJS1K_SC_EEEEEEENS4_39AutoVectorizingCopyWithAssumedAlignmentILi128EEENS4_14SM90_TMA_STOREES25_S27_S27_EEEvvEEEEvNT_6ParamsE)
        /*0cbc*/ 	.short	0x0380
        /*0cbe*/ 	.short	0x0800


	//----- nvinfo : EIATTR_SW_WAR
	.align		4
.L_55:
        /*0cc0*/ 	.byte	0x04, 0x36
        /*0cc2*/ 	.short	(.L_57 - .L_56)
.L_56:
        /*0cc4*/ 	.word	0x00000008
.L_57:


//--------------------- .nv.callgraph             --------------------------
	.section	.nv.callgraph,"",@"SHT_CUDA_CALLGRAPH"
	.align	4
	.sectionentsize	8
	.align		4
        /*0000*/ 	.word	0x00000000
	.align		4
        /*0004*/ 	.word	0xffffffff
	.align		4
        /*0008*/ 	.word	index@(_ZN7cutlass13device_kernelINS_4gemm6kernel13GemmUniversalIN4cute5tupleIJiiiiEEENS1_10collective13CollectiveMmaINS1_35MainloopSm100TmaUmmaWarpSpecializedILi17ELi2ELi4ENS5_IJNS4_1CILi2EEENSA_ILi1EEESC_EEEEENS5_IJNSA_ILi128EEENSA_ILi64EEESG_EEENS_10bfloat16_tENS5_IJlSC_lEEESI_SJ_NS4_8TiledMMAINS4_8MMA_AtomIJNS4_26SM100_MMA_F16BF16_2x1SM_SSISI_SI_fLi128ELi64ELNS4_4UMMA5MajorE0ELSO_0ELNSN_7ScaleInE0ELSP_0EEEEEENS4_6LayoutINS5_IJSC_SC_SC_EEENS5_IJNSA_ILi0EEESU_SU_EEEEENS5_IJNS4_10UnderscoreESX_SX_EEEEENS4_18SM100_TMA_2SM_LOADENS4_14ComposedLayoutINS4_7SwizzleILi3ELi4ELi3EEENS4_18smem_ptr_flag_bitsILi16EEENSS_INS5_IJNSA_ILi8EEESG_EEENS5_IJSG_SC_EEEEEEEvNS4_8identityES10_S1A_vS1B_EENS_8epilogue10collective18CollectiveEpilogueINS1D_23Sm100TmaWarpSpecializedILi3ELi2ELi16ELb1ELb0EEEJNS5_IJSG_SG_SG_EEENS5_IJNSS_ISG_SC_EENSS_INS5_IJNSA_ILi16EEESB_EEENS5_IJSC_NSA_ILi32EEEEEEEEEEESI_SJ_SI_SJ_NS1D_6fusion15FusionCallbacksIS1H_NS1Q_17LinearCombinationISI_fSI_fLNS_15FloatRoundStyleE2EEES1I_S1P_JEEENS4_5SM1004TMEM4LOAD26SM100_TMEM_LOAD_32dp32b16xENS4_13SM90_TMA_LOADENS11_INS12_ILi1ELi4ELi3EEES15_NSS_INS5_IJS16_S1K_EEENS5_IJS1K_SC_EEEEEEENS4_39AutoVectorizingCopyWithAssumedAlignmentILi128EEENS4_14SM90_TMA_STOREES25_S27_S27_EEEvvEEEEvNT_6ParamsE)
	.align		4
        /*000c*/ 	.word	index@(__assertfail)
	.align		4
        /*0010*/ 	.word	0x00000000
	.align		4
        /*0014*/ 	.word	0xfffffffe
	.align		4
        /*0018*/ 	.word	0x00000000
	.align		4
        /*001c*/ 	.word	0xfffffffd
	.align		4
        /*0020*/ 	.word	0x00000000
	.align		4
        /*0024*/ 	.word	0xfffffffc


//--------------------- .nv.constant4             --------------------------
	.section	.nv.constant4,"a",@progbits
	.align	8
	.align		8
.nv.constant4:
        /*0000*/ 	.dword	__assertfail
	.align		8
        /*0008*/ 	.dword	__unnamed_1
	.align		8
        /*0010*/ 	.dword	__unnamed_2
	.align		8
        /*0018*/ 	.dword	_ZN39_INTERNAL_c7865068_4_k_cu_3f3091dc_28874cuda3std3__45__cpo5beginE
	.align		8
        /*0020*/ 	.dword	_ZN39_INTERNAL_c7865068_4_k_cu_3f3091dc_28874cuda3std3__45__cpo3endE
	.align		8
        /*0028*/ 	.dword	_ZN39_INTERNAL_c7865068_4_k_cu_3f3091dc_28874cuda3std3__45__cpo6cbeginE
	.align		8
        /*0030*/ 	.dword	_ZN39_INTERNAL_c7865068_4_k_cu_3f3091dc_28874cuda3std3__45__cpo4cendE
	.align		8
        /*0038*/ 	.dword	_ZN39_INTERNAL_c7865068_4_k_cu_3f3091dc_28874cuda3std3__441_GLOBAL__N__c7865068_4_k_cu_3f3091dc_28876ignoreE
	.align		8
        /*0040*/ 	.dword	_ZN39_INTERNAL_c7865068_4_k_cu_3f3091dc_28874cuda3std3__419piecewise_constructE
	.align		8
        /*0048*/ 	.dword	_ZN39_INTERNAL_c7865068_4_k_cu_3f3091dc_28874cuda3std3__48in_placeE
	.align		8
        /*0050*/ 	.dword	_ZN39_INTERNAL_c7865068_4_k_cu_3f3091dc_28874cuda3std6ranges3__45__cpo4swapE
	.align		8
        /*0058*/ 	.dword	_ZN39_INTERNAL_c7865068_4_k_cu_3f3091dc_28874cuda3std6ranges3__45__cpo9iter_moveE
	.align		8
        /*0060*/ 	.dword	_ZN39_INTERNAL_c7865068_4_k_cu_3f3091dc_28874cute7productE
	.align		8
        /*0068*/ 	.dword	_ZN39_INTERNAL_c7865068_4_k_cu_3f3091dc_28874cute1_E
	.align		8
        /*0070*/ 	.dword	$str$25
	.align		8
        /*0078*/ 	.dword	$str$26
	.align		8
        /*0080*/ 	.dword	$str$27
	.align		8
        /*0088*/ 	.dword	$str$28


//--------------------- .text._ZN7cutlass13device_kernelINS_4gemm6kernel13GemmUniversalIN4cute5tupleIJiiiiEEENS1_10collective13CollectiveMmaINS1_35MainloopSm100TmaUmmaWarpSpecializedILi17ELi2ELi4ENS5_IJNS4_1CILi2EEENSA_ILi1EEESC_EEEEENS5_IJNSA_ILi128EEENSA_ILi64EEESG_EEENS_10bfloat16_tENS5_IJlSC_lEEESI_SJ_NS4_8TiledMMAINS4_8MMA_AtomIJNS4_26SM100_MMA_F16BF16_2x1SM_SSISI_SI_fLi128ELi64ELNS4_4UMMA5MajorE0ELSO_0ELNSN_7ScaleInE0ELSP_0EEEEEENS4_6LayoutINS5_IJSC_SC_SC_EEENS5_IJNSA_ILi0EEESU_SU_EEEEENS5_IJNS4_10UnderscoreESX_SX_EEEEENS4_18SM100_TMA_2SM_LOADENS4_14ComposedLayoutINS4_7SwizzleILi3ELi4ELi3EEENS4_18smem_ptr_flag_bitsILi16EEENSS_INS5_IJNSA_ILi8EEESG_EEENS5_IJSG_SC_EEEEEEEvNS4_8identityES10_S1A_vS1B_EENS_8epilogue10collective18CollectiveEpilogueINS1D_23Sm100TmaWarpSpecializedILi3ELi2ELi16ELb1ELb0EEEJNS5_IJSG_SG_SG_EEENS5_IJNSS_ISG_SC_EENSS_INS5_IJNSA_ILi16EEESB_EEENS5_IJSC_NSA_ILi32EEEEEEEEEEESI_SJ_SI_SJ_NS1D_6fusion15FusionCallbacksIS1H_NS1Q_17LinearCombinationISI_fSI_fLNS_15FloatRoundStyleE2EEES1I_S1P_JEEENS4_5SM1004TMEM4LOAD26SM100_TMEM_LOAD_32dp32b16xENS4_13SM90_TMA_LOADENS11_INS12_ILi1ELi4ELi3EEES15_NSS_INS5_IJS16_S1K_EEENS5_IJS1K_SC_EEEEEEENS4_39AutoVectorizingCopyWithAssumedAlignmentILi128EEENS4_14SM90_TMA_STOREES25_S27_S27_EEEvvEEEEvNT_6ParamsE --------------------------
	.section	.text._ZN7cutlass13device_kernelINS_4gemm6kernel13GemmUniversalIN4cute5tupleIJiiiiEEENS1_10collective13CollectiveMmaINS1_35MainloopSm100TmaUmmaWarpSpecializedILi17ELi2ELi4ENS5_IJNS4_1CILi2EEENSA_ILi1EEESC_EEEEENS5_IJNSA_ILi128EEENSA_ILi64EEESG_EEENS_10bfloat16_tENS5_IJlSC_lEEESI_SJ_NS4_8TiledMMAINS4_8MMA_AtomIJNS4_26SM100_MMA_F16BF16_2x1SM_SSISI_SI_fLi128ELi64ELNS4_4UMMA5MajorE0ELSO_0ELNSN_7ScaleInE0ELSP_0EEEEEENS4_6LayoutINS5_IJSC_SC_SC_EEENS5_IJNSA_ILi0EEESU_SU_EEEEENS5_IJNS4_10UnderscoreESX_SX_EEEEENS4_18SM100_TMA_2SM_LOADENS4_14ComposedLayoutINS4_7SwizzleILi3ELi4ELi3EEENS4_18smem_ptr_flag_bitsILi16EEENSS_INS5_IJNSA_ILi8EEESG_EEENS5_IJSG_SC_EEEEEEEvNS4_8identityES10_S1A_vS1B_EENS_8epilogue10collective18CollectiveEpilogueINS1D_23Sm100TmaWarpSpecializedILi3ELi2ELi16ELb1ELb0EEEJNS5_IJSG_SG_SG_EEENS5_IJNSS_ISG_SC_EENSS_INS5_IJNSA_ILi16EEESB_EEENS5_IJSC_NSA_ILi32EEEEEEEEEEESI_SJ_SI_SJ_NS1D_6fusion15FusionCallbacksIS1H_NS1Q_17LinearCombinationISI_fSI_fLNS_15FloatRoundStyleE2EEES1I_S1P_JEEENS4_5SM1004TMEM4LOAD26SM100_TMEM_LOAD_32dp32b16xENS4_13SM90_TMA_LOADENS11_INS12_ILi1ELi4ELi3EEES15_NSS_INS5_IJS16_S1K_EEENS5_IJS1K_SC_EEEEEEENS4_39AutoVectorizingCopyWithAssumedAlignmentILi128EEENS4_14SM90_TMA_STOREES25_S27_S27_EEEvvEEEEvNT_6ParamsE,"ax",@progbits
	.align	128
.text._ZN7cutlass13device_kernelINS_4gemm6kernel13GemmUniversalIN4cute5tupleIJiiiiEEENS1_10collective13CollectiveMmaINS1_35MainloopSm100TmaUmmaWarpSpecializedILi17ELi2ELi4ENS5_IJNS4_1CILi2EEENSA_ILi1EEESC_EEEEENS5_IJNSA_ILi128EEENSA_ILi64EEESG_EEENS_10bfloat16_tENS5_IJlSC_lEEESI_SJ_NS4_8TiledMMAINS4_8MMA_AtomIJNS4_26SM100_MMA_F16BF16_2x1SM_SSISI_SI_fLi128ELi64ELNS4_4UMMA5MajorE0ELSO_0ELNSN_7ScaleInE0ELSP_0EEEEEENS4_6LayoutINS5_IJSC_SC_SC_EEENS5_IJNSA_ILi0EEESU_SU_EEEEENS5_IJNS4_10UnderscoreESX_SX_EEEEENS4_18SM100_TMA_2SM_LOADENS4_14ComposedLayoutINS4_7SwizzleILi3ELi4ELi3EEENS4_18smem_ptr_flag_bitsILi16EEENSS_INS5_IJNSA_ILi8EEESG_EEENS5_IJSG_SC_EEEEEEEvNS4_8identityES10_S1A_vS1B_EENS_8epilogue10collective18CollectiveEpilogueINS1D_23Sm100TmaWarpSpecializedILi3ELi2ELi16ELb1ELb0EEEJNS5_IJSG_SG_SG_EEENS5_IJNSS_ISG_SC_EENSS_INS5_IJNSA_ILi16EEESB_EEENS5_IJSC_NSA_ILi32EEEEEEEEEEESI_SJ_SI_SJ_NS1D_6fusion15FusionCallbacksIS1H_NS1Q_17LinearCombinationISI_fSI_fLNS_15FloatRoundStyleE2EEES1I_S1P_JEEENS4_5SM1004TMEM4LOAD26SM100_TMEM_LOAD_32dp32b16xENS4_13SM90_TMA_LOADENS11_INS12_ILi1ELi4ELi3EEES15_NSS_INS5_IJS16_S1K_EEENS5_IJS1K_SC_EEEEEEENS4_39AutoVectorizingCopyWithAssumedAlignmentILi128EEENS4_14SM90_TMA_STOREES25_S27_S27_EEEvvEEEEvNT_6ParamsE:
        .type           _ZN7cutlass13device_kernelINS_4gemm6kernel13GemmUniversalIN4cute5tupleIJiiiiEEENS1_10collective13CollectiveMmaINS1_35MainloopSm100TmaUmmaWarpSpecializedILi17ELi2ELi4ENS5_IJNS4_1CILi2EEENSA_ILi1EEESC_EEEEENS5_IJNSA_ILi128EEENSA_ILi64EEESG_EEENS_10bfloat16_tENS5_IJlSC_lEEESI_SJ_NS4_8TiledMMAINS4_8MMA_AtomIJNS4_26SM100_MMA_F16BF16_2x1SM_SSISI_SI_fLi128ELi64ELNS4_4UMMA5MajorE0ELSO_0ELNSN_7ScaleInE0ELSP_0EEEEEENS4_6LayoutINS5_IJSC_SC_SC_EEENS5_IJNSA_ILi0EEESU_SU_EEEEENS5_IJNS4_10UnderscoreESX_SX_EEEEENS4_18SM100_TMA_2SM_LOADENS4_14ComposedLayoutINS4_7SwizzleILi3ELi4ELi3EEENS4_18smem_ptr_flag_bitsILi16EEENSS_INS5_IJNSA_ILi8EEESG_EEENS5_IJSG_SC_EEEEEEEvNS4_8identityES10_S1A_vS1B_EENS_8epilogue10collective18CollectiveEpilogueINS1D_23Sm100TmaWarpSpecializedILi3ELi2ELi16ELb1ELb0EEEJNS5_IJSG_SG_SG_EEENS5_IJNSS_ISG_SC_EENSS_INS5_IJNSA_ILi16EEESB_EEENS5_IJSC_NSA_ILi32EEEEEEEEEEESI_SJ_SI_SJ_NS1D_6fusion15FusionCallbacksIS1H_NS1Q_17LinearCombinationISI_fSI_fLNS_15FloatRoundStyleE2EEES1I_S1P_JEEENS4_5SM1004TMEM4LOAD26SM100_TMEM_LOAD_32dp32b16xENS4_13SM90_TMA_LOADENS11_INS12_ILi1ELi4ELi3EEES15_NSS_INS5_IJS16_S1K_EEENS5_IJS1K_SC_EEEEEEENS4_39AutoVectorizingCopyWithAssumedAlignmentILi128EEENS4_14SM90_TMA_STOREES25_S27_S27_EEEvvEEEEvNT_6ParamsE,@function
        .size           _ZN7cutlass13device_kernelINS_4gemm6kernel13GemmUniversalIN4cute5tupleIJiiiiEEENS1_10collective13CollectiveMmaINS1_35MainloopSm100TmaUmmaWarpSpecializedILi17ELi2ELi4ENS5_IJNS4_1CILi2EEENSA_ILi1EEESC_EEEEENS5_IJNSA_ILi128EEENSA_ILi64EEESG_EEENS_10bfloat16_tENS5_IJlSC_lEEESI_SJ_NS4_8TiledMMAINS4_8MMA_AtomIJNS4_26SM100_MMA_F16BF16_2x1SM_SSISI_SI_fLi128ELi64ELNS4_4UMMA5MajorE0ELSO_0ELNSN_7ScaleInE0ELSP_0EEEEEENS4_6LayoutINS5_IJSC_SC_SC_EEENS5_IJNSA_ILi0EEESU_SU_EEEEENS5_IJNS4_10UnderscoreESX_SX_EEEEENS4_18SM100_TMA_2SM_LOADENS4_14ComposedLayoutINS4_7SwizzleILi3ELi4ELi3EEENS4_18smem_ptr_flag_bitsILi16EEENSS_INS5_IJNSA_ILi8EEESG_EEENS5_IJSG_SC_EEEEEEEvNS4_8identityES10_S1A_vS1B_EENS_8epilogue10collective18CollectiveEpilogueINS1D_23Sm100TmaWarpSpecializedILi3ELi2ELi16ELb1ELb0EEEJNS5_IJSG_SG_SG_EEENS5_IJNSS_ISG_SC_EENSS_INS5_IJNSA_ILi16EEESB_EEENS5_IJSC_NSA_ILi32EEEEEEEEEEESI_SJ_SI_SJ_NS1D_6fusion15FusionCallbacksIS1H_NS1Q_17LinearCombinationISI_fSI_fLNS_15FloatRoundStyleE2EEES1I_S1P_JEEENS4_5SM1004TMEM4LOAD26SM100_TMEM_LOAD_32dp32b16xENS4_13SM90_TMA_LOADENS11_INS12_ILi1ELi4ELi3EEES15_NSS_INS5_IJS16_S1K_EEENS5_IJS1K_SC_EEEEEEENS4_39AutoVectorizingCopyWithAssumedAlignmentILi128EEENS4_14SM90_TMA_STOREES25_S27_S27_EEEvvEEEEvNT_6ParamsE,(.L_x_215 - _ZN7cutlass13device_kernelINS_4gemm6kernel13GemmUniversalIN4cute5tupleIJiiiiEEENS1_10collective13CollectiveMmaINS1_35MainloopSm100TmaUmmaWarpSpecializedILi17ELi2ELi4ENS5_IJNS4_1CILi2EEENSA_ILi1EEESC_EEEEENS5_IJNSA_ILi128EEENSA_ILi64EEESG_EEENS_10bfloat16_tENS5_IJlSC_lEEESI_SJ_NS4_8TiledMMAINS4_8MMA_AtomIJNS4_26SM100_MMA_F16BF16_2x1SM_SSISI_SI_fLi128ELi64ELNS4_4UMMA5MajorE0ELSO_0ELNSN_7ScaleInE0ELSP_0EEEEEENS4_6LayoutINS5_IJSC_SC_SC_EEENS5_IJNSA_ILi0EEESU_SU_EEEEENS5_IJNS4_10UnderscoreESX_SX_EEEEENS4_18SM100_TMA_2SM_LOADENS4_14ComposedLayoutINS4_7SwizzleILi3ELi4ELi3EEENS4_18smem_ptr_flag_bitsILi16EEENSS_INS5_IJNSA_ILi8EEESG_EEENS5_IJSG_SC_EEEEEEEvNS4_8identityES10_S1A_vS1B_EENS_8epilogue10collective18CollectiveEpilogueINS1D_23Sm100TmaWarpSpecializedILi3ELi2ELi16ELb1ELb0EEEJNS5_IJSG_SG_SG_EEENS5_IJNSS_ISG_SC_EENSS_INS5_IJNSA_ILi16EEESB_EEENS5_IJSC_NSA_ILi32EEEEEEEEEEESI_SJ_SI_SJ_NS1D_6fusion15FusionCallbacksIS1H_NS1Q_17LinearCombinationISI_fSI_fLNS_15FloatRoundStyleE2EEES1I_S1P_JEEENS4_5SM1004TMEM4LOAD26SM100_TMEM_LOAD_32dp32b16xENS4_13SM90_TMA_LOADENS11_INS12_ILi1ELi4ELi3EEES15_NSS_INS5_IJS16_S1K_EEENS5_IJS1K_SC_EEEEEEENS4_39AutoVectorizingCopyWithAssumedAlignmentILi128EEENS4_14SM90_TMA_STOREES25_S27_S27_EEEvvEEEEvNT_6ParamsE)
        .other          _ZN7cutlass13device_kernelINS_4gemm6kernel13GemmUniversalIN4cute5tupleIJiiiiEEENS1_10collective13CollectiveMmaINS1_35MainloopSm100TmaUmmaWarpSpecializedILi17ELi2ELi4ENS5_IJNS4_1CILi2EEENSA_ILi1EEESC_EEEEENS5_IJNSA_ILi128EEENSA_ILi64EEESG_EEENS_10bfloat16_tENS5_IJlSC_lEEESI_SJ_NS4_8TiledMMAINS4_8MMA_AtomIJNS4_26SM100_MMA_F16BF16_2x1SM_SSISI_SI_fLi128ELi64ELNS4_4UMMA5MajorE0ELSO_0ELNSN_7ScaleInE0ELSP_0EEEEEENS4_6LayoutINS5_IJSC_SC_SC_EEENS5_IJNSA_ILi0EEESU_SU_EEEEENS5_IJNS4_10UnderscoreESX_SX_EEEEENS4_18SM100_TMA_2SM_LOADENS4_14ComposedLayoutINS4_7SwizzleILi3ELi4ELi3EEENS4_18smem_ptr_flag_bitsILi16EEENSS_INS5_IJNSA_ILi8EEESG_EEENS5_IJSG_SC_EEEEEEEvNS4_8identityES10_S1A_vS1B_EENS_8epilogue10collective18CollectiveEpilogueINS1D_23Sm100TmaWarpSpecializedILi3ELi2ELi16ELb1ELb0EEEJNS5_IJSG_SG_SG_EEENS5_IJNSS_ISG_SC_EENSS_INS5_IJNSA_ILi16EEESB_EEENS5_IJSC_NSA_ILi32EEEEEEEEEEESI_SJ_SI_SJ_NS1D_6fusion15FusionCallbacksIS1H_NS1Q_17LinearCombinationISI_fSI_fLNS_15FloatRoundStyleE2EEES1I_S1P_JEEENS4_5SM1004TMEM4LOAD26SM100_TMEM_LOAD_32dp32b16xENS4_13SM90_TMA_LOADENS11_INS12_ILi1ELi4ELi3EEES15_NSS_INS5_IJS16_S1K_EEENS5_IJS1K_SC_EEEEEEENS4_39AutoVectorizingCopyWithAssumedAlignmentILi128EEENS4_14SM90_TMA_STOREES25_S27_S27_EEEvvEEEEvNT_6ParamsE,@"STO_CUDA_ENTRY STV_DEFAULT"
_ZN7cutlass13device_kernelINS_4gemm6kernel13GemmUniversalIN4cute5tupleIJiiiiEEENS1_10collective13CollectiveMmaINS1_35MainloopSm100TmaUmmaWarpSpecializedILi17ELi2ELi4ENS5_IJNS4_1CILi2EEENSA_ILi1EEESC_EEEEENS5_IJNSA_ILi128EEENSA_ILi64EEESG_EEENS_10bfloat16_tENS5_IJlSC_lEEESI_SJ_NS4_8TiledMMAINS4_8MMA_AtomIJNS4_26SM100_MMA_F16BF16_2x1SM_SSISI_SI_fLi128ELi64ELNS4_4UMMA5MajorE0ELSO_0ELNSN_7ScaleInE0ELSP_0EEEEEENS4_6LayoutINS5_IJSC_SC_SC_EEENS5_IJNSA_ILi0EEESU_SU_EEEEENS5_IJNS4_10UnderscoreESX_SX_EEEEENS4_18SM100_TMA_2SM_LOADENS4_14ComposedLayoutINS4_7SwizzleILi3ELi4ELi3EEENS4_18smem_ptr_flag_bitsILi16EEENSS_INS5_IJNSA_ILi8EEESG_EEENS5_IJSG_SC_EEEEEEEvNS4_8identityES10_S1A_vS1B_EENS_8epilogue10collective18CollectiveEpilogueINS1D_23Sm100TmaWarpSpecializedILi3ELi2ELi16ELb1ELb0EEEJNS5_IJSG_SG_SG_EEENS5_IJNSS_ISG_SC_EENSS_INS5_IJNSA_ILi16EEESB_EEENS5_IJSC_NSA_ILi32EEEEEEEEEEESI_SJ_SI_SJ_NS1D_6fusion15FusionCallbacksIS1H_NS1Q_17LinearCombinationISI_fSI_fLNS_15FloatRoundStyleE2EEES1I_S1P_JEEENS4_5SM1004TMEM4LOAD26SM100_TMEM_LOAD_32dp32b16xENS4_13SM90_TMA_LOADENS11_INS12_ILi1ELi4ELi3EEES15_NSS_INS5_IJS16_S1K_EEENS5_IJS1K_SC_EEEEEEENS4_39AutoVectorizingCopyWithAssumedAlignmentILi128EEENS4_14SM90_TMA_STOREES25_S27_S27_EEEvvEEEEvNT_6ParamsE:
[----:B------:R-:W1:Y:S01]  /*0000*/  LDC R1, c[0x0][0x37c] ;  /* 0x0000df00ff017b82 */ /* 0x000e620000000800 */
[----:B------:R-:W2:Y:S01]  /*0010*/  S2R R74, SR_TID.X ;  /* 0x00000000004a7919 */ /* 0x000ea20000002100 */
[----:B------:R-:W3:Y:S06]  /*0020*/  LDCU.64 UR6, c[0x0][0x890] ;  /* 0x00011200ff0677ac */ /* 0x000eec0008000a00 */
[----:B------:R-:W4:Y:S01]  /*0030*/  S2UR UR37, SR_CgaCtaId ;  /* 0x00000000002579c3 */ /* 0x000f220000008800 */
[----:B------:R-:W-:Y:S02]  /*0040*/  PRMT R59, RZ, 0x7610, R59 ;  /* 0x00007610ff3b7816 */ /* 0x000fe4000000003b */
[----:B------:R-:W-:Y:S01]  /*0050*/  ELECT P1, URZ, PT ;  /* 0x0000000000ff782f */ /* 0x000fe20003820000 */
[----:B------:R-:W1:Y:S01]  /*0060*/  LDCU.64 UR46, c[0x0][0x358] ;  /* 0x00006b00ff2e77ac */ /* 0x000e620008000a00 */
[----:B---3--:R-:W-:-:S04]  /*0070*/  UISETP.NE.U32.AND UP0, UPT, UR6, URZ, UPT ;  /* 0x000000ff0600728c */ /* 0x008fc8000bf05070 */
[----:B------:R-:W-:Y:S02]  /*0080*/  UISETP.NE.AND.EX UP0, UPT, UR7, URZ, UPT, UP0 ;  /* 0x000000ff0700728c */ /* 0x000fe4000bf05300 */
[----:B----4-:R-:W-:Y:S02]  /*0090*/  ULOP3.LUT UR5, UR37, 0x1, URZ, 0xc0, !UPT ;  /* 0x0000000125057892 */ /* 0x010fe4000f8ec0ff */
[----:B------:R-:W-:Y:S01]  /*00a0*/  ULOP3.LUT UR4, UR37, 0x1, URZ, 0x3c, !UPT ;  /* 0x0000000125047892 */ /* 0x000fe2000f8e3cff */
[----:B--2---:R-:W-:-:S05]  /*00b0*/  SHF.R.U32.HI R70, RZ, 0x5, R74 ;  /* 0x00000005ff467819 */ /* 0x004fca000001164a */
[----:B------:R-:W2:Y:S02]  /*00c0*/  SHFL.IDX PT, R0, R70, RZ, 0x1f ;  /* 0x00001fff46007589 */ /* 0x000ea400000e0000 */
[----:B--2---:R-:W-:Y:S01]  /*00d0*/  R2UR UR10, R0 ;  /* 0x00000000000a72ca */ /* 0x004fe200000e0000 */
[----:B-1----:R-:W-:-:S14]  /*00e0*/  BRA.U UP0, `(.L_x_0) ;  /* 0x00000001002c7547 */ /* 0x002fdc000b800000 */
[----:B------:R-:W1:Y:S02]  /*00f0*/  LDCU.64 UR8, c[0x0][0x888] ;  /* 0x00011100ff0877ac */ /* 0x000e640008000a00 */
[----:B-1----:R-:W-:-:S04]  /*0100*/  UISETP.NE.U32.AND UP0, UPT, UR8, URZ, UPT ;  /* 0x000000ff0800728c */ /* 0x002fc8000bf05070 */
[----:B------:R-:W-:-:S09]  /*0110*/  UISETP.NE.AND.EX UP0, UPT, UR9, URZ, UPT, UP0 ;  /* 0x000000ff0900728c */ /* 0x000fd2000bf05300 */
[----:B------:R-:W-:Y:S05]  /*0120*/  BRA.U !UP0, `(.L_x_1) ;  /* 0x0000000108107547 */ /* 0x000fea000b800000 */
[----:B------:R-:W1:Y:S02]  /*0130*/  LDC.64 R2, c[0x0][0x888] ;  /* 0x00022200ff027b82 */ /* 0x000e640000000a00 */
[----:B-1----:R1:W5:Y:S01]  /*0140*/  LDG.E R35, desc[UR46][R2.64] ;  /* 0x0000002e02237981 */ /* 0x002362000c1e1900 */
[----:B------:R-:W-:Y:S01]  /*0150*/  HFMA2 R59, -RZ, RZ, 0, 5.9604644775390625e-08 ;  /* 0x00000001ff3b7431 */ /* 0x000fe200000001ff */
[----:B------:R-:W-:Y:S05]  /*0160*/  BRA `(.L_x_0) ;  /* 0x00000000000c7947 */ /* 0x000fea0003800000 */
.L_x_1:
[----:B------:R-:W1:Y:S01]  /*0170*/  LDCU UR8, c[0x0][0x880] ;  /* 0x00011000ff0877ac */ /* 0x000e620008000800 */
[----:B------:R-:W-:Y:S01]  /*0180*/  HFMA2 R59, -RZ, RZ, 0, 5.9604644775390625e-08 ;  /* 0x00000001ff3b7431 */ /* 0x000fe200000001ff */
[----:B-1----:R-:W-:-:S07]  /*0190*/  MOV R35, UR8 ;  /* 0x0000000800237c02 */ /* 0x002fce0008000f00 */
.L_x_0:
[----:B------:R-:W2:Y:S02]  /*01a0*/  LDCU.64 UR8, c[0x0][0x8b0] ;  /* 0x00011600ff0877ac */ /* 0x000ea40008000a00 */
[----:B--2---:R-:W-:-:S04]  /*01b0*/  UISETP.NE.U32.AND UP0, UPT, UR8, URZ, UPT ;  /* 0x000000ff0800728c */ /* 0x004fc8000bf05070 */
[----:B------:R-:W-:-:S09]  /*01c0*/  UISETP.NE.AND.EX UP0, UPT, UR9, URZ, UPT, UP0 ;  /* 0x000000ff0900728c */ /* 0x000fd2000bf05300 */
[----:B------:R-:W-:Y:S05]  /*01d0*/  BRA.U UP0, `(.L_x_2) ;  /* 0x0000000100247547 */ /* 0x000fea000b800000 */
[----:B------:R-:W2:Y:S02]  /*01e0*/  LDCU.64 UR8, c[0x0][0x8a8] ;  /* 0x00011500ff0877ac */ /* 0x000ea40008000a00 */
[----:B--2---:R-:W-:-:S04]  /*01f0*/  UISETP.NE.U32.AND UP0, UPT, UR8, URZ, UPT ;  /* 0x000000ff0800728c */ /* 0x004fc8000bf05070 */
[----:B------:R-:W-:-:S09]  /*0200*/  UISETP.NE.AND.EX UP0, UPT, UR9, URZ, UPT, UP0 ;  /* 0x000000ff0900728c */ /* 0x000fd2000bf05300 */
[----:B------:R-:W-:Y:S05]  /*0210*/  BRA.U !UP0, `(.L_x_3) ;  /* 0x00000001080c7547 */ /* 0x000fea000b800000 */
[----:B------:R-:W2:Y:S02]  /*0220*/  LDC.64 R32, c[0x0][0x8a8] ;  /* 0x00022a00ff207b82 */ /* 0x000ea40000000a00 */
[----:B--2---:R2:W5:Y:S01]  /*0230*/  LDG.E R32, desc[UR46][R32.64] ;  /* 0x0000002e20207981 */ /* 0x004562000c1e1900 */
[----:B------:R-:W-:Y:S05]  /*0240*/  BRA `(.L_x_2) ;  /* 0x0000000000087947 */ /* 0x000fea0003800000 */
.L_x_3:
[----:B------:R-:W2:Y:S02]  /*0250*/  LDCU UR8, c[0x0][0x8a0] ;  /* 0x00011400ff0877ac */ /* 0x000ea40008000800 */
[----:B--2---:R-:W-:Y:S02]  /*0260*/  MOV R32, UR8 ;  /* 0x0000000800207c02 */ /* 0x004fe40008000f00 */
.L_x_2:
[----:B------:R-:W-:Y:S01]  /*0270*/  IMAD.U32 R0, RZ, RZ, UR10 ;  /* 0x0000000aff007e24 */ /* 0x000fe2000f8e00ff */
[----:B------:R-:W-:Y:S04]  /*0280*/  BSSY.RECONVERGENT B0, `(.L_x_4) ;  /* 0x000000c000007945 */ /* 0x000fe80003800200 */
[C---:B------:R-:W-:Y:S02]  /*0290*/  ISETP.NE.OR P2, PT, R0.reuse, 0x1, !P1 ;  /* 0x000000010000780c */ /* 0x040fe40004f45670 */
[----:B------:R-:W-:-:S11]  /*02a0*/  ISETP.NE.OR P0, PT, R0, 0x3, !P1 ;  /* 0x000000030000780c */ /* 0x000fd60004f05670 */
[----:B------:R-:W-:Y:S05]  /*02b0*/  @P2 BRA `(.L_x_5) ;  /* 0x0000000000202947 */ /* 0x000fea0003800000 */
[----:B------:R-:W3:Y:S02]  /*02c0*/  LDCU.64 UR8, c[0x0][0x348] ;  /* 0x00006900ff0877ac */ /* 0x000ee40008000a00 */
[----:B---3--:R-:W-:Y:S02]  /*02d0*/  UIADD3 UR12, UP1, UPT, UR8, 0x80, URZ ;  /* 0x00000080080c7890 */ /* 0x008fe4000ff3e0ff */
[----:B------:R-:W-:Y:S02]  /*02e0*/  UIADD3 UR8, UP0, UPT, UR8, 0x180, URZ ;  /* 0x0000018008087890 */ /* 0x000fe4000ff1e0ff */
[----:B------:R-:W-:Y:S02]  /*02f0*/  UIADD3.X UR13, UPT, UPT, URZ, UR9, URZ, UP1, !UPT ;  /* 0x00000009ff0d7290 */ /* 0x000fe40008ffe4ff */
[----:B------:R-:W-:-:S07]  /*0300*/  UIADD3.X UR9, UPT, UPT, URZ, UR9, URZ, UP0, !UPT ;  /* 0x00000009ff097290 */ /* 0x000fce00087fe4ff */
[----:B------:R3:W-:Y:S02]  /*0310*/  UTMACCTL.PF [UR12] ;  /* 0x000000000c0079b9 */ /* 0x0007e40008040000 */
[----:B------:R3:W-:Y:S02]  /*0320*/  UTMACCTL.PF [UR8] ;  /* 0x00000000080079b9 */ /* 0x0007e40008040000 */
[----:B---3--:R-:W-:Y:S01]  /*0330*/  NOP ;  /* 0x0000000000007918 */ /* 0x008fe20000000000 */
.L_x_5:
[----:B------:R-:W-:Y:S05]  /*0340*/  BSYNC.RECONVERGENT B0 ;  /* 0x0000000000007941 */ /* 0x000fea0003800200 */
.L_x_4:
[----:B------:R-:W-:Y:S04]  /*0350*/  BSSY.RECONVERGENT B0, `(.L_x_6) ;  /* 0x000000a000007945 */ /* 0x000fe80003800200 */
        /* <DEDUP_REMOVED lines=9> */
.L_x_7:
[----:B------:R-:W-:Y:S05]  /*03f0*/  BSYNC.RECONVERGENT B0 ;  /* 0x0000000000007941 */ /* 0x000fea0003800200 */
.L_x_6:
[----:B------:R-:W3:Y:S01]  /*0400*/  LDCU.64 UR8, c[0x0][0x888] ;  /* 0x00011100ff0877ac */ /* 0x000ee20008000a00 */
[----:B------:R-:W-:Y:S02]  /*0410*/  UISETP.EQ.U32.AND UP1, UPT, UR6, URZ, UPT ;  /* 0x000000ff0600728c */ /* 0x000fe4000bf22070 */
[----:B------:R-:W-:Y:S02]  /*0420*/  UPLOP3.LUT UP5, UPT, UPT, UPT, UPT, 0x80, 0x8 ;  /* 0x000000000008789c */ /* 0x000fe40003faf070 */
[----:B---3--:R-:W-:-:S04]  /*0430*/  UISETP.NE.U32.AND UP0, UPT, UR8, URZ, UPT ;  /* 0x000000ff0800728c */ /* 0x008fc8000bf05070 */
[----:B------:R-:W-:-:S04]  /*0440*/  UISETP.NE.AND.EX UP0, UPT, UR9, URZ, UPT, UP0 ;  /* 0x000000ff0900728c */ /* 0x000fc8000bf05300 */
[----:B------:R-:W-:-:S04]  /*0450*/  UISETP.EQ.OR.EX UP2, UPT, UR7, URZ, !UP0, UP1 ;  /* 0x000000ff0700728c */ /* 0x000fc8000c742710 */
[----:B------:R-:W-:-:S05]  /*0460*/  UP2UR UR53, UPR, URZ, 0x4 ;  /* 0x00000004ff357883 */ /* 0x000fca0008000000 */
[----:B------:R-:W-:Y:S07]  /*0470*/  BRA.U !UP2, `(.L_x_8) ;  /* 0x000000010a207547 */ /* 0x000fee000b800000 */
[----:B------:R-:W-:Y:S01]  /*0480*/  UISETP.NE.U32.AND UP2, UPT, UR6, URZ, UPT ;  /* 0x000000ff0600728c */ /* 0x000fe2000bf45070 */
[----:B-----5:R-:W-:Y:S01]  /*0490*/  FSETP.NEU.AND P0, PT, R35, RZ, PT ;  /* 0x000000ff2300720b */ /* 0x020fe20003f0d000 */
[----:B------:R-:W-:Y:S02]  /*04a0*/  USEL UR6, URZ, 0xffffffff, UP0 ;  /* 0xffffffffff067887 */ /* 0x000fe40008000000 */
[----:B------:R-:W-:-:S10]  /*04b0*/  UISETP.NE.AND.EX UP2, UPT, UR7, URZ, UPT, UP2 ;  /* 0x000000ff0700728c */ /* 0x000fd4000bf45320 */
[----:B------:R-:W-:Y:S01]  /*04c0*/  VOTEU.ANY UP1, P0 ;  /* 0x0000000000ff7886 */ /* 0x000fe20000020100 */
[----:B------:R-:W-:-:S04]  /*04d0*/  @!UP2 USEL UR6, URZ, 0xffffffff, UP1 ;  /* 0xffffffffff06a887 */ /* 0x000fc80008800000 */
[----:B------:R-:W-:-:S04]  /*04e0*/  ULOP3.LUT UR6, UR6, 0x1, URZ, 0xc0, !UPT ;  /* 0x0000000106067892 */ /* 0x000fc8000f8ec0ff */
[----:B------:R-:W-:-:S11]  /*04f0*/  UISETP.NE.U32.AND UP5, UPT, UR6, 0x1, UPT ;  /* 0x000000010600788c */ /* 0x000fd6000bfa5070 */
.L_x_8:
[----:B------:R-:W3:Y:S01]  /*0500*/  SHFL.IDX PT, R0, R70, RZ, 0x1f ;  /* 0x00001fff46007589 */ /* 0x000ee200000e0000 */
[----:B------:R-:W-:-:S04]  /*0510*/  UISETP.NE.AND UP1, UPT, UR10, 0x2, UPT ;  /* 0x000000020a00788c */ /* 0x000fc8000bf25270 */
[----:B------:R-:W-:Y:S02]  /*0520*/  UISETP.EQ.AND UP2, UPT, UR5, URZ, !UP1 ;  /* 0x000000ff0500728c */ /* 0x000fe4000cf42270 */
[----:B------:R-:W-:-:S04]  /*0530*/  USEL UR6, URZ, 0x1, UP1 ;  /* 0x00000001ff067887 */ /* 0x000fc80008800000 */
[----:B------:R-:W-:Y:S02]  /*0540*/  PLOP3.LUT P5, PT, P1, PT, UP2, 0x80, 0x8 ;  /* 0x000000000008781c */ /* 0x000fe40000faf028 */
[----:B---3--:R-:W-:-:S13]  /*0550*/  ISETP.NE.AND P0, PT, R0, RZ, PT ;  /* 0x000000ff0000720c */ /* 0x008fda0003f05270 */
[----:B------:R-:W-:Y:S05]  /*0560*/  @P0 BRA `(.L_x_9) ;  /* 0x0000000000b80947 */ /* 0x000fea0003800000 */
[----:B------:R-:W-:Y:S01]  /*0570*/  ELECT P0, URZ, PT ;  /* 0x0000000000ff782f */ /* 0x000fe20003800000 */
[----:B------:R-:W-:-:S12]  /*0580*/  BSSY.RECONVERGENT B0, `(.L_x_9) ;  /* 0x000002c000007945 */ /* 0x000fd80003800200 */
[----:B------:R-:W-:Y:S05]  /*0590*/  @!P0 BRA `(.L_x_10) ;  /* 0x0000000000a88947 */ /* 0x000fea0003800000 */
[----:B------:R-:W-:Y:S01]  /*05a0*/  UMOV UR8, 0x400 ;  /* 0x0000040000087882 */ /* 0x000fe20000000000 */
[----:B------:R-:W-:Y:S01]  /*05b0*/  UMOV UR7, 0x1 ;  /* 0x0000000100077882 */ /* 0x000fe20000000000 */
[----:B------:R-:W-:Y:S02]  /*05c0*/  ULEA UR8, UR37, UR8, 0x18 ;  /* 0x0000000825087291 */ /* 0x000fe4000f8ec0ff */
[----:B------:R-:W-:-:S04]  /*05d0*/  UIADD3 UR12, UPT, UPT, -UR7, 0x100000, URZ ;  /* 0x00100000070c7890 */ /* 0x000fc8000fffe1ff */
[----:B------:R-:W-:Y:S02]  /*05e0*/  USHF.L.U32 UR13, UR12, 0xb, URZ ;  /* 0x0000000b0c0d7899 */ /* 0x000fe400080006ff */
[----:B------:R-:W-:Y:S01]  /*05f0*/  USHF.L.U32 UR12, UR12, 0x1, URZ ;  /* 0x000000010c0c7899 */ /* 0x000fe200080006ff */
[----:B------:R-:W3:Y:S11]  /*0600*/  FENCE.VIEW.ASYNC.S ;  /* 0x00000000000073c6 */ /* 0x000ef60000000000 */
[----:B---3--:R3:W4:Y:S01]  /*0610*/  SYNCS.EXCH.64 URZ, [UR8], UR12 ;  /* 0x0000000c08ff75b2 */ /* 0x0087220008000100 */
[----:B------:R3:W1:Y:S01]  /*0620*/  SYNCS.EXCH.64 URZ, [UR8+0x88], UR12 ;  /* 0x0000880c08ff75b2 */ /* 0x0006620008000100 */
        /* <DEDUP_REMOVED lines=31> */
[----:B------:R3:W1:Y:S02]  /*0820*/  SYNCS.EXCH.64 URZ, [UR8+0x108], UR12 ;  /* 0x0001080c08ff75b2 */ /* 0x0006640008000100 */
[----:B---34-:R-:W-:Y:S01]  /*0830*/  NOP ;  /* 0x0000000000007918 */ /* 0x018fe20000000000 */
.L_x_10:
[----:B------:R-:W-:Y:S05]  /*0840*/  BSYNC.RECONVERGENT B0 ;  /* 0x0000000000007941 */ /* 0x000fea0003800200 */
.L_x_9:
[----:B------:R-:W3:Y:S01]  /*0850*/  SHFL.IDX PT, R0, R70, RZ, 0x1f ;  /* 0x00001fff46007589 */ /* 0x000ee200000e0000 */
[----:B------:R-:W-:Y:S01]  /*0860*/  NOP ;  /* 0x0000000000007918 */ /* 0x000fe20000000000 */
[----:B---3--:R-:W-:-:S13]  /*0870*/  ISETP.NE.AND P0, PT, R0, 0x1, PT ;  /* 0x000000010000780c */ /* 0x008fda0003f05270 */
[----:B------:R-:W-:Y:S05]  /*0880*/  @P0 BRA `(.L_x_11) ;  /* 0x00000000004c0947 */ /* 0x000fea0003800000 */
[----:B------:R-:W-:Y:S01]  /*0890*/  UMOV UR9, 0x400 ;  /* 0x0000040000097882 */ /* 0x000fe20000000000 */
[----:B------:R-:W-:Y:S01]  /*08a0*/  UMOV UR8, 0x20 ;  /* 0x0000002000087882 */ /* 0x000fe20000000000 */
[----:B------:R-:W-:Y:S01]  /*08b0*/  UMOV UR7, 0x80 ;  /* 0x0000008000077882 */ /* 0x000fe20000000000 */
[----:B------:R-:W-:Y:S02]  /*08c0*/  ULEA UR9, UR37, UR9, 0x18 ;  /* 0x0000000925097291 */ /* 0x000fe4000f8ec0ff */
[----:B------:R-:W-:-:S04]  /*08d0*/  UIADD3 UR12, UPT, UPT, -UR8, 0x100000, URZ ;  /* 0x00100000080c7890 */ /* 0x000fc8000fffe1ff */
[----:B------:R-:W-:Y:S02]  /*08e0*/  USHF.L.U32 UR13, UR12, 0xb, URZ ;  /* 0x0000000b0c0d7899 */ /* 0x000fe400080006ff */
[----:B------:R-:W-:Y:S02]  /*08f0*/  USHF.L.U32 UR12, UR12, 0x1, URZ ;  /* 0x000000010c0c7899 */ /* 0x000fe400080006ff */
[----:B------:R-:W-:-:S04]  /*0900*/  UIADD3 UR14, UPT, UPT, -UR7, 0x100000, URZ ;  /* 0x00100000070e7890 */ /* 0x000fc8000fffe1ff */
[----:B------:R-:W-:Y:S02]  /*0910*/  USHF.L.U32 UR15, UR14, 0xb, URZ ;  /* 0x0000000b0e0f7899 */ /* 0x000fe400080006ff */
[----:B------:R-:W-:Y:S01]  /*0920*/  USHF.L.U32 UR14, UR14, 0x1, URZ ;  /* 0x000000010e0e7899 */ /* 0x000fe200080006ff */
[----:B------:R-:W-:Y:S01]  /*0930*/  ELECT P0, URZ, PT ;  /* 0x0000000000ff782f */ /* 0x000fe20003800000 */
[----:B------:R-:W3:Y:S02]  /*0940*/  FENCE.VIEW.ASYNC.S ;  /* 0x00000000000073c6 */ /* 0x000ee40000000000 */
[----:B---3--:R3:W4:Y:S08]  /*0950*/  SYNCS.EXCH.64 URZ, [UR9+0x110], UR12 ;  /* 0x0001100c09ff75b2 */ /* 0x0087300008000100 */
[----:B------:R3:W1:Y:S01]  /*0960*/  SYNCS.EXCH.64 URZ, [UR9+0x128], UR14 ;  /* 0x0001280e09ff75b2 */ /* 0x0006620008000100 */
[----:B------:R3:W1:Y:S01]  /*0970*/  SYNCS.EXCH.64 URZ, [UR9+0x118], UR12 ;  /* 0x0001180c09ff75b2 */ /* 0x0006620008000100 */
[----:B------:R3:W1:Y:S01]  /*0980*/  SYNCS.EXCH.64 URZ, [UR9+0x130], UR14 ;  /* 0x0001300e09ff75b2 */ /* 0x0006620008000100 */
[----:B------:R3:W1:Y:S01]  /*0990*/  SYNCS.EXCH.64 URZ, [UR9+0x120], UR12 ;  /* 0x0001200c09ff75b2 */ /* 0x0006620008000100 */
[----:B------:R3:W1:Y:S01]  /*09a0*/  SYNCS.EXCH.64 URZ, [UR9+0x138], UR14 ;  /* 0x0001380e09ff75b2 */ /* 0x0006620008000100 */
[----:B------:R-:W-:Y:S01]  /*09b0*/  NOP ;  /* 0x0000000000007918 */ /* 0x000fe20000000000 */
.L_x_11:
[----:B------:R-:W2:Y:S01]  /*09c0*/  SHFL.IDX PT, R0, R70, RZ, 0x1f ;  /* 0x00001fff46007589 */ /* 0x000ea200000e0000 */
[----:B------:R-:W-:Y:S01]  /*09d0*/  NOP ;  /* 0x0000000000007918 */ /* 0x000fe20000000000 */
[----:B--2---:R-:W-:-:S13]  /*09e0*/  ISETP.NE.AND P0, PT, R0, 0x3, PT ;  /* 0x000000030000780c */ /* 0x004fda0003f05270 */
[----:B------:R-:W-:Y:S05]  /*09f0*/  @P0 BRA `(.L_x_12) ;  /* 0x00000000002c0947 */ /* 0x000fea0003800000 */
[----:B------:R-:W-:Y:S01]  /*0a00*/  UMOV UR8, 0x400 ;  /* 0x0000040000087882 */ /* 0x000fe20000000000 */
[----:B------:R-:W-:Y:S01]  /*0a10*/  UMOV UR7, 0x20 ;  /* 0x0000002000077882 */ /* 0x000fe20000000000 */
[----:B------:R-:W-:Y:S02]  /*0a20*/  ULEA UR8, UR37, UR8, 0x18 ;  /* 0x0000000825087291 */ /* 0x000fe4000f8ec0ff */
[----:B---3--:R-:W-:-:S04]  /*0a30*/  UIADD3 UR12, UPT, UPT, -UR7, 0x100000, URZ ;  /* 0x00100000070c7890 */ /* 0x008fc8000fffe1ff */
[----:B------:R-:W-:Y:S02]  /*0a40*/  USHF.L.U32 UR13, UR12, 0xb, URZ ;  /* 0x0000000b0c0d7899 */ /* 0x000fe400080006ff */
[----:B------:R-:W-:Y:S01]  /*0a50*/  USHF.L.U32 UR12, UR12, 0x1, URZ ;  /* 0x000000010c0c7899 */ /* 0x000fe200080006ff */
[----:B------:R-:W-:Y:S01]  /*0a60*/  ELECT P0, URZ, PT ;  /* 0x0000000000ff782f */ /* 0x000fe20003800000 */
[----:B------:R-:W2:Y:S10]  /*0a70*/  FENCE.VIEW.ASYNC.S ;  /* 0x00000000000073c6 */ /* 0x000eb40000000000 */
[----:B--2---:R2:W3:Y:S01]  /*0a80*/  SYNCS.EXCH.64 URZ, [UR8+0x140], UR12 ;  /* 0x0001400c08ff75b2 */ /* 0x0044e20008000100 */
[----:B------:R2:W1:Y:S01]  /*0a90*/  SYNCS.EXCH.64 URZ, [UR8+0x148], UR12 ;  /* 0x0001480c08ff75b2 */ /* 0x0004620008000100 */
[----:B------:R-:W-:Y:S01]  /*0aa0*/  NOP ;  /* 0x0000000000007918 */ /* 0x000fe20000000000 */
.L_x_12:
[----:B------:R-:W4:Y:S01]  /*0ab0*/  SHFL.IDX PT, R0, R70, RZ, 0x1f ;  /* 0x00001fff46007589 */ /* 0x000f2200000e0000 */
[----:B------:R-:W-:Y:S01]  /*0ac0*/  NOP ;  /* 0x0000000000007918 */ /* 0x000fe20000000000 */
[----:B----4-:R-:W-:-:S13]  /*0ad0*/  ISETP.NE.AND P0, PT, R0, 0x4, PT ;  /* 0x000000040000780c */ /* 0x010fda0003f05270 */
[----:B------:R-:W-:Y:S05]  /*0ae0*/  @P0 BRA `(.L_x_13) ;  /* 0x0000000000480947 */ /* 0x000fea0003800000 */
[----:B---3--:R-:W-:Y:S01]  /*0af0*/  UMOV UR9, 0x1e0 ;  /* 0x000001e000097882 */ /* 0x008fe20000000000 */
[----:B--2---:R-:W-:Y:S01]  /*0b00*/  UMOV UR8, 0x400 ;  /* 0x0000040000087882 */ /* 0x004fe20000000000 */
[----:B------:R-:W-:Y:S01]  /*0b10*/  USEL UR9, UR9, 0x1a0, UP5 ;  /* 0x000001a009097887 */ /* 0x000fe2000a800000 */
        /* <DEDUP_REMOVED lines=9> */
[----:B------:R-:W2:Y:S02]  /*0bb0*/  FENCE.VIEW.ASYNC.S ;  /* 0x00000000000073c6 */ /* 0x000ea40000000000 */
[----:B--2---:R4:W2:Y:S08]  /*0bc0*/  SYNCS.EXCH.64 URZ, [UR8+0x150], UR12 ;  /* 0x0001500c08ff75b2 */ /* 0x0048b00008000100 */
[----:B------:R4:W3:Y:S01]  /*0bd0*/  SYNCS.EXCH.64 URZ, [UR8+0x160], UR14 ;  /* 0x0001600e08ff75b2 */ /* 0x0008e20008000100 */
[----:B------:R4:W1:Y:S01]  /*0be0*/  SYNCS.EXCH.64 URZ, [UR8+0x158], UR12 ;  /* 0x0001580c08ff75b2 */ /* 0x0008620008000100 */
[----:B------:R4:W1:Y:S02]  /*0bf0*/  SYNCS.EXCH.64 URZ, [UR8+0x168], UR14 ;  /* 0x0001680e08ff75b2 */ /* 0x0008640008000100 */
[----:B----4-:R-:W-:Y:S01]  /*0c00*/  NOP ;  /* 0x0000000000007918 */ /* 0x010fe20000000000 */
.L_x_13:
[----:B------:R-:W4:Y:S01]  /*0c10*/  SHFL.IDX PT, R0, R70, RZ, 0x1f ;  /* 0x00001fff46007589 */ /* 0x000f2200000e0000 */
[----:B------:R-:W-:Y:S01]  /*0c20*/  NOP ;  /* 0x0000000000007918 */ /* 0x000fe20000000000 */
[----:B----4-:R-:W-:-:S13]  /*0c30*/  ISETP.NE.AND P0, PT, R0, 0x5, PT ;  /* 0x000000050000780c */ /* 0x010fda0003f05270 */
[----:B------:R-:W-:Y:S05]  /*0c40*/  @P0 BRA `(.L_x_14) ;  /* 0x0000000000540947 */ /* 0x000fea0003800000 */
[----:B---3--:R-:W-:Y:S01]  /*0c50*/  UMOV UR9, 0x400 ;  /* 0x0000040000097882 */ /* 0x008fe20000000000 */
[----:B--2---:R-:W-:Y:S01]  /*0c60*/  UMOV UR8, 0x1 ;  /* 0x0000000100087882 */ /* 0x004fe20000000000 */
        /* <DEDUP_REMOVED lines=13> */
[----:B------:R4:W1:Y:S01]  /*0d40*/  SYNCS.EXCH.64 URZ, [UR9+0x198], UR14 ;  /* 0x0001980e09ff75b2 */ /* 0x0008620008000100 */
[----:B------:R4:W1:Y:S01]  /*0d50*/  SYNCS.EXCH.64 URZ, [UR9+0x180], UR12 ;  /* 0x0001800c09ff75b2 */ /* 0x0008620008000100 */
[----:B------:R4:W1:Y:S01]  /*0d60*/  SYNCS.EXCH.64 URZ, [UR9+0x1a0], UR14 ;  /* 0x0001a00e09ff75b2 */ /* 0x0008620008000100 */
[----:B------:R4:W1:Y:S01]  /*0d70*/  SYNCS.EXCH.64 URZ, [UR9+0x188], UR12 ;  /* 0x0001880c09ff75b2 */ /* 0x0008620008000100 */
[----:B------:R4:W1:Y:S02]  /*0d80*/  SYNCS.EXCH.64 URZ, [UR9+0x1a8], UR14 ;  /* 0x0001a80e09ff75b2 */ /* 0x0008640008000100 */
[----:B----4-:R-:W-:Y:S01]  /*0d90*/  NOP ;  /* 0x0000000000007918 */ /* 0x010fe20000000000 */
.L_x_14:
[----:B------:R-:W4:Y:S01]  /*0da0*/  SHFL.IDX PT, R0, R70, RZ, 0x1f ;  /* 0x00001fff46007589 */ /* 0x000f2200000e0000 */
[----:B------:R-:W-:Y:S01]  /*0db0*/  ISETP.NE.OR P1, PT, RZ, UR10, !P1 ;  /* 0x0000000aff007c0c */ /* 0x000fe2000cf25670 */
[----:B------:R-:W-:Y:S01]  /*0dc0*/  NOP ;  /* 0x0000000000007918 */ /* 0x000fe20000000000 */
[----:B----4-:R-:W-:-:S13]  /*0dd0*/  ISETP.NE.AND P0, PT, R0, 0x3, PT ;  /* 0x000000030000780c */ /* 0x010fda0003f05270 */
[----:B------:R-:W-:Y:S05]  /*0de0*/  @P0 BRA `(.L_x_15) ;  /* 0x0000000000340947 */ /* 0x000fea0003800000 */
[----:B--2---:R-:W-:Y:S01]  /*0df0*/  UMOV UR8, 0x400 ;  /* 0x0000040000087882 */ /* 0x004fe20000000000 */
[----:B------:R-:W-:Y:S01]  /*0e00*/  UMOV UR7, 0x20 ;  /* 0x0000002000077882 */ /* 0x000fe20000000000 */
[----:B------:R-:W-:Y:S02]  /*0e10*/  ULEA UR8, UR37, UR8, 0x18 ;  /* 0x0000000825087291 */ /* 0x000fe4000f8ec0ff */
[----:B---3--:R-:W-:-:S04]  /*0e20*/  UIADD3 UR12, UPT, UPT, -UR7, 0x100000, URZ ;  /* 0x00100000070c7890 */ /* 0x008fc8000fffe1ff */
[----:B------:R-:W-:Y:S02]  /*0e30*/  USHF.L.U32 UR13, UR12, 0xb, URZ ;  /* 0x0000000b0c0d7899 */ /* 0x000fe400080006ff */
[----:B------:R-:W-:Y:S01]  /*0e40*/  USHF.L.U32 UR12, UR12, 0x1, URZ ;  /* 0x000000010c0c7899 */ /* 0x000fe200080006ff */
[----:B------:R-:W-:Y:S01]  /*0e50*/  ELECT P0, URZ, PT ;  /* 0x0000000000ff782f */ /* 0x000fe20003800000 */
[----:B------:R-:W2:Y:S10]  /*0e60*/  FENCE.VIEW.ASYNC.S ;  /* 0x00000000000073c6 */ /* 0x000eb40000000000 */
[----:B--2---:R4:W2:Y:S01]  /*0e70*/  SYNCS.EXCH.64 URZ, [UR8+0x1b0], UR12 ;  /* 0x0001b00c08ff75b2 */ /* 0x0048a20008000100 */
[----:B------:R4:W3:Y:S01]  /*0e80*/  SYNCS.EXCH.64 URZ, [UR8+0x1c0], UR12 ;  /* 0x0001c00c08ff75b2 */ /* 0x0008e20008000100 */
[----:B------:R4:W1:Y:S01]  /*0e90*/  SYNCS.EXCH.64 URZ, [UR8+0x1b8], UR12 ;  /* 0x0001b80c08ff75b2 */ /* 0x0008620008000100 */
[----:B------:R4:W1:Y:S02]  /*0ea0*/  SYNCS.EXCH.64 URZ, [UR8+0x1c8], UR12 ;  /* 0x0001c80c08ff75b2 */ /* 0x0008640008000100 */
[----:B----4-:R-:W-:Y:S01]  /*0eb0*/  NOP ;  /* 0x0000000000007918 */ /* 0x010fe20000000000 */
.L_x_15:
[----:B------:R-:W-:Y:S01]  /*0ec0*/  VOTEU.ALL UP1, P1 ;  /* 0x0000000000ff7886 */ /* 0x000fe20000820000 */
[----:B--2---:R-:W2:Y:S01]  /*0ed0*/  LDCU UR8, c[0x0][0x36c] ;  /* 0x00006d80ff0877ac */ /* 0x004ea20008000800 */
[----:B------:R-:W-:Y:S01]  /*0ee0*/  NOP ;  /* 0x0000000000007918 */ /* 0x000fe20000000000 */
[----:B------:R-:W-:Y:S01]  /*0ef0*/  LOP3.LUT R10, R74, 0x1f, RZ, 0xc0, !PT ;  /* 0x0000001f4a0a7812 */ /* 0x000fe200078ec0ff */
[----:B---3--:R-:W-:Y:S01]  /*0f00*/  UMOV UR12, 0x20 ;  /* 0x00000020000c7882 */ /* 0x008fe20000000000 */
[----:B------:R-:W-:Y:S01]  /*0f10*/  @!UP1 UMOV UR7, 0x400 ;  /* 0x0000040000079882 */ /* 0x000fe20000000000 */
[----:B------:R-:W-:-:S04]  /*0f20*/  @!UP1 UIADD3 UR12, UPT, UPT, -UR12, 0x100000, URZ ;  /* 0x001000000c0c9890 */ /* 0x000fc8000fffe1ff */
[----:B------:R-:W-:Y:S02]  /*0f30*/  @!UP1 USHF.L.U32 UR13, UR12, 0xb, URZ ;  /* 0x0000000b0c0d9899 */ /* 0x000fe400080006ff */
[----:B------:R-:W-:Y:S02]  /*0f40*/  @!UP1 USHF.L.U32 UR12, UR12, 0x1, URZ ;  /* 0x000000010c0c9899 */ /* 0x000fe400080006ff */
[----:B------:R-:W-:Y:S01]  /*0f50*/  @!UP1 ULEA UR7, UR37, UR7, 0x18 ;  /* 0x0000000725079291 */ /* 0x000fe2000f8ec0ff */
[----:B------:R-:W-:Y:S01]  /*0f60*/  VOTEU.ALL UP1, P1 ;  /* 0x0000000000ff7886 */ /* 0x000fe20000820000 */
[----:B------:R-:W-:Y:S01]  /*0f70*/  UISETP.NE.AND UP4, UPT, UR10, URZ, UPT ;  /* 0x000000ff0a00728c */ /* 0x000fe2000bf85270 */
[----:B------:R-:W3:Y:S09]  /*0f80*/  FENCE.VIEW.ASYNC.S ;  /* 0x00000000000073c6 */ /* 0x000ef20000000000 */
[----:B---3--:R3:W4:Y:S01]  /*0f90*/  @!UP1 SYNCS.EXCH.64 URZ, [UR7+0x1d0], UR12 ;  /* 0x0001d00c07ff95b2 */ /* 0x0087220008000100 */
[----:B--2---:R-:W-:-:S09]  /*0fa0*/  UISETP.EQ.U32.AND UP1, UPT, UR8, 0x1, UPT ;  /* 0x000000010800788c */ /* 0x004fd2000bf22070 */
[----:B------:R-:W-:Y:S05]  /*0fb0*/  BRA.U !UP1, `(.L_x_16) ;  /* 0x0000000109087547 */ /* 0x000fea000b800000 */
[----:B-1--4-:R-:W-:Y:S01]  /*0fc0*/  UCGABAR_ARV ;  /* 0x00000000000079c7 */ /* 0x012fe20008000000 */
[----:B------:R-:W-:Y:S05]  /*0fd0*/  BRA `(.L_x_17) ;  /* 0x0000000000047947 */ /* 0x000fea0003800000 */
.L_x_16:
[----:B-1--4-:R-:W-:Y:S01]  /*0fe0*/  NOP ;  /* 0x0000000000007918 */ /* 0x012fe20000000000 */
.L_x_17:
[----:B------:R-:W1:Y:S01]  /*0ff0*/  S2R R11, SR_CTAID.X ;  /* 0x00000000000b7919 */ /* 0x000e620000002500 */
[----:B------:R-:W-:-:S05]  /*1000*/  CS2R.32 R60, SR_CgaSize ;  /* 0x00000000003c7805 */ /* 0x000fca0000008a00 */
[----:B------:R-:W-:-:S05]  /*1010*/  IMAD R60, R60, -0xa0, RZ ;  /* 0xffffff603c3c7824 */ /* 0x000fca00078e02ff */
[----:B------:R-:W-:-:S14]  /*1020*/  R2UR UR8, R60 ;  /* 0x000000003c0872ca */ /* 0x000fdc00000e0000 */
[----:B------:R-:W2:Y:S01]  /*1030*/  LDCU UR8, c[0x0][UR8+0x2b0] ;  /* 0x00005600080877ac */ /* 0x000ea20008000800 */
[----:B------:R-:W-:-:S05]  /*1040*/  CS2R.32 R0, SR_CgaSize ;  /* 0x0000000000007805 */ /* 0x000fca0000008a00 */
[----:B------:R-:W-:-:S06]  /*1050*/  IMAD R0, R0, -0xa0, RZ ;  /* 0xffffff6000007824 */ /* 0x000fcc00078e02ff */
[----:B------:R-:W4:Y:S01]  /*1060*/  LDC R0, c[0x0][R0+0x2a0] ;  /* 0x0000a80000007b82 */ /* 0x000f220000000800 */
[----:B------:R-:W-:Y:S01]  /*1070*/  PRMT R8, RZ, 0x7610, R8 ;  /* 0x00007610ff087816 */ /* 0x000fe20000000008 */
[----:B------:R-:W2:Y:S01]  /*1080*/  S2R R20, SR_CTAID.Y ;  /* 0x0000000000147919 */ /* 0x000ea20000002600 */
[----:B------:R-:W-:-:S05]  /*1090*/  CS2R.32 R60, SR_CgaSize ;  /* 0x00000000003c7805 */ /* 0x000fca0000008a00 */
[----:B------:R-:W-:-:S05]  /*10a0*/  IMAD R60, R60, -0xa0, RZ ;  /* 0xffffff603c3c7824 */ /* 0x000fca00078e02ff */
[----:B---3--:R-:W-:-:S14]  /*10b0*/  R2UR UR7, R60 ;  /* 0x000000003c0772ca */ /* 0x008fdc00000e0000 */
[----:B------:R-:W3:Y:S01]  /*10c0*/  LDCU UR7, c[0x0][UR7+0x2b4] ;  /* 0x00005680070777ac */ /* 0x000ee20008000800 */
[----:B------:R-:W-:Y:S01]  /*10d0*/  UISETP.NE.AND UP2, UPT, UR10, 0x2, UPT ;  /* 0x000000020a00788c */ /* 0x000fe2000bf45270 */
[----:B------:R-:W2:Y:S01]  /*10e0*/  LDC R9, c[0x0][0xb24] ;  /* 0x0002c900ff097b82 */ /* 0x000ea20000000800 */
[----:B------:R-:W-:-:S05]  /*10f0*/  CS2R.32 R58, SR_CgaSize ;  /* 0x00000000003a7805 */ /* 0x000fca0000008a00 */
[----:B------:R-:W-:-:S06]  /*1100*/  IMAD R58, R58, -0xa0, RZ ;  /* 0xffffff603a3a7824 */ /* 0x000fcc00078e02ff */
[----:B------:R-:W4:Y:S08]  /*1110*/  LDC R58, c[0x0][R58+0x2a4] ;  /* 0x0000a9003a3a7b82 */ /* 0x000f300000000800 */
[----:B------:R-:W4:Y:S01]  /*1120*/  LDC R26, c[0x0][0xb24] ;  /* 0x0002c900ff1a7b82 */ /* 0x000f220000000800 */
[----:B-1----:R-:W-:Y:S01]  /*1130*/  I2FP.F32.U32 R4, R11 ;  /* 0x0000000b00047245 */ /* 0x002fe20000201000 */
[----:B------:R-:W-:-:S06]  /*1140*/  IMAD.MOV.U32 R21, RZ, RZ, R11 ;  /* 0x000000ffff157224 */ /* 0x000fcc00078e000b */
[----:B------:R-:W1:Y:S01]  /*1150*/  S2UR UR36, SR_CTAID.Z ;  /* 0x00000000002479c3 */ /* 0x000e620000002700 */
[----:B--2---:R-:W-:Y:S02]  /*1160*/  ISETP.GE.AND P0, PT, R9, 0x1, PT ;  /* 0x000000010900780c */ /* 0x004fe40003f06270 */
[----:B------:R-:W-:Y:S01]  /*1170*/  I2FP.F32.U32 R2, R20 ;  /* 0x0000001400027245 */ /* 0x000fe20000201000 */
[----:B------:R-:W-:-:S04]  /*1180*/  FMUL R4, R4, UR8 ;  /* 0x0000000804047c20 */ /* 0x000fc80008400000 */
[----:B---3--:R-:W-:Y:S01]  /*1190*/  FMUL R2, R2, UR7 ;  /* 0x0000000702027c20 */ /* 0x008fe20008400000 */
[----:B------:R-:W2:Y:S01]  /*11a0*/  F2I.U32.TRUNC.NTZ R60, R4 ;  /* 0x00000004003c7305 */ /* 0x000ea2000020f000 */
[----:B------:R-:W3:Y:S07]  /*11b0*/  LDCU UR7, c[0x0][0xb30] ;  /* 0x00016600ff0777ac */ /* 0x000eee0008000800 */
[----:B------:R-:W1:Y:S01]  /*11c0*/  F2I.U32.TRUNC.NTZ R3, R2 ;  /* 0x0000000200037305 */ /* 0x000e62000020f000 */
[----:B--2---:R-:W-:-:S04]  /*11d0*/  IMAD.MOV R60, RZ, RZ, -R60 ;  /* 0x000000ffff3c7224 */ /* 0x004fc800078e0a3c */
[----:B----4-:R-:W-:Y:S01]  /*11e0*/  IMAD R60, R0, R60, R11 ;  /* 0x0000003c003c7224 */ /* 0x010fe200078e020b */
[----:B------:R-:W-:Y:S01]  /*11f0*/  PRMT R0, RZ, 0x7610, R0 ;  /* 0x00007610ff007816 */ /* 0x000fe20000000000 */
[----:B---3--:R-:W-:Y:S01]  /*1200*/  UISETP.NE.AND UP3, UPT, UR7, 0x1, UPT ;  /* 0x000000010700788c */ /* 0x008fe2000bf65270 */
[----:B-1----:R-:W-:-:S05]  /*1210*/  IADD3 R3, PT, PT, -R3, RZ, RZ ;  /* 0x000000ff03037210 */ /* 0x002fca0007ffe1ff */
[----:B------:R-:W-:Y:S01]  /*1220*/  IMAD R58, R58, R3, R20 ;  /* 0x000000033a3a7224 */ /* 0x000fe200078e0214 */
[----:B------:R-:W-:Y:S06]  /*1230*/  BRA.U UP4, `(.L_x_18) ;  /* 0x0000000104247547 */ /* 0x000fec000b800000 */
[----:B------:R-:W-:Y:S01]  /*1240*/  ISETP.NE.AND P1, PT, R58, RZ, PT ;  /* 0x000000ff3a00720c */ /* 0x000fe20003f25270 */
[----:B------:R-:W-:Y:S01]  /*1250*/  IMAD.MOV.U32 R0, RZ, RZ, 0x3 ;  /* 0x00000003ff007424 */ /* 0x000fe200078e00ff */
[C---:B------:R-:W-:Y:S02]  /*1260*/  LOP3.LUT R3, R60.reuse, 0xfffffffe, RZ, 0xc0, !PT ;  /* 0xfffffffe3c037812 */ /* 0x040fe400078ec0ff */
[----:B------:R-:W-:Y:S02]  /*1270*/  ISETP.LT.U32.OR P1, PT, R60, 0x2, !P1 ;  /* 0x000000023c00780c */ /* 0x000fe40004f21470 */
[----:B------:R-:W-:Y:S02]  /*1280*/  SHF.L.U32 R0, R0, R3, RZ ;  /* 0x0000000300007219 */ /* 0x000fe400000006ff */
[----:B------:R-:W-:Y:S02]  /*1290*/  SEL R5, RZ, 0x1, !P1 ;  /* 0x00000001ff057807 */ /* 0x000fe40004800000 */
[----:B------:R-:W-:-:S05]  /*12a0*/  SEL R2, RZ, 0x2, !P1 ;  /* 0x00000002ff027807 */ /* 0x000fca0004800000 */
[----:B------:R-:W-:-:S05]  /*12b0*/  IMAD.IADD R2, R5, 0x1, R2 ;  /* 0x0000000105027824 */ /* 0x000fca00078e0202 */
[----:B------:R-:W-:Y:S02]  /*12c0*/  PRMT R8, R2, 0x7610, R8 ;  /* 0x0000761002087816 */ /* 0x000fe40000000008 */
.L_x_18:
[----:B------:R-:W-:Y:S05]  /*12d0*/  @!P0 BRA `(.L_x_19) ;  /* 0x0000000000b88947 */ /* 0x000fea0003800000 */
[----:B------:R-:W1:Y:S01]  /*12e0*/  LDC.64 R4, c[0x0][0xb18] ;  /* 0x0002c600ff047b82 */ /* 0x000e620000000a00 */
[----:B------:R-:W-:-:S07]  /*12f0*/  ISETP.NE.AND P0, PT, R9, 0x1, PT ;  /* 0x000000010900780c */ /* 0x000fce0003f05270 */
[----:B------:R-:W2:Y:S08]  /*1300*/  LDC R14, c[0x0][0xb0c] ;  /* 0x0002c300ff0e7b82 */ /* 0x000eb00000000800 */
[----:B------:R-:W3:Y:S08]  /*1310*/  LDC R13, c[0x0][0x370] ;  /* 0x0000dc00ff0d7b82 */ /* 0x000ef00000000800 */
[----:B------:R-:W4:Y:S01]  /*1320*/  LDC R16, c[0x0][0x374] ;  /* 0x0000dd00ff107b82 */ /* 0x000f220000000800 */
[----:B-1----:R-:W-:-:S07]  /*1330*/  ISETP.NE.AND P1, PT, R4, 0x1, PT ;  /* 0x000000010400780c */ /* 0x002fce0003f25270 */
[----:B------:R-:W3:Y:S01]  /*1340*/  LDC.64 R6, c[0x0][0xb10] ;  /* 0x0002c400ff067b82 */ /* 0x000ee20000000a00 */
[----:B--2---:R-:W-:-:S07]  /*1350*/  ISETP.NE.AND P2, PT, R14, 0x1, PT ;  /* 0x000000010e00780c */ /* 0x004fce0003f45270 */
[----:B------:R-:W1:Y:S08]  /*1360*/  LDC R12, c[0x0][0xb20] ;  /* 0x0002c800ff0c7b82 */ /* 0x000e700000000800 */
[----:B------:R-:W2:Y:S01]  /*1370*/  LDC.64 R2, c[0x0][0xb28] ;  /* 0x0002ca00ff027b82 */ /* 0x000ea20000000a00 */
[----:B----4-:R-:W-:-:S04]  /*1380*/  IMAD.HI.U32 R15, R16, R5, RZ ;  /* 0x00000005100f7227 */ /* 0x010fc800078e00ff */
[----:B------:R-:W-:-:S04]  /*1390*/  IMAD.HI.U32 R5, R20, R5, RZ ;  /* 0x0000000514057227 */ /* 0x000fc800078e00ff */
[----:B---3--:R-:W-:-:S04]  /*13a0*/  IMAD.HI.U32 R18, R13, R6, RZ ;  /* 0x000000060d127227 */ /* 0x008fc800078e00ff */
[C---:B------:R-:W-:Y:S01]  /*13b0*/  IMAD.HI.U32 R22, R11.reuse, R6, RZ ;  /* 0x000000060b167227 */ /* 0x040fe200078e00ff */
[-C--:B------:R-:W-:Y:S02]  /*13c0*/  @P2 SHF.R.U32.HI R13, RZ, R7.reuse, R18 ;  /* 0x00000007ff0d2219 */ /* 0x080fe40000011612 */
[-C--:B-1----:R-:W-:Y:S02]  /*13d0*/  @P1 SHF.R.U32.HI R16, RZ, R12.reuse, R15 ;  /* 0x0000000cff101219 */ /* 0x082fe4000001160f */
[----:B------:R-:W-:Y:S02]  /*13e0*/  SHF.R.U32.HI R5, RZ, R12, R5 ;  /* 0x0000000cff057219 */ /* 0x000fe40000011605 */
[----:B------:R-:W-:Y:S02]  /*13f0*/  SHF.R.U32.HI R22, RZ, R7, R22 ;  /* 0x00000007ff167219 */ /* 0x000fe40000011616 */
[----:B------:R-:W-:Y:S01]  /*1400*/  SEL R5, R20, R5, !P1 ;  /* 0x0000000514057207 */ /* 0x000fe20004800000 */
[----:B--2---:R-:W-:Y:S01]  /*1410*/  IMAD.HI.U32 R18, R16, R2, RZ ;  /* 0x0000000210127227 */ /* 0x004fe200078e00ff */
[----:B------:R-:W-:-:S02]  /*1420*/  SEL R21, R11, R22, !P2 ;  /* 0x000000160b157207 */ /* 0x000fc40005000000 */
[----:B------:R-:W-:Y:S01]  /*1430*/  IADD3 R7, PT, PT, -R5, RZ, RZ ;  /* 0x000000ff05077210 */ /* 0x000fe20007ffe1ff */
[----:B------:R-:W-:Y:S01]  /*1440*/  IMAD.HI.U32 R6, R13, R2, RZ ;  /* 0x000000020d067227 */ /* 0x000fe200078e00ff */
[----:B------:R-:W-:-:S03]  /*1450*/  @P0 SHF.R.U32.HI R16, RZ, R3, R18 ;  /* 0x00000003ff100219 */ /* 0x000fc60000011612 */
[----:B------:R-:W-:Y:S01]  /*1460*/  IMAD R7, R4, R7, R20 ;  /* 0x0000000704077224 */ /* 0x000fe200078e0214 */
[----:B------:R-:W-:Y:S01]  /*1470*/  @P0 SHF.R.U32.HI R13, RZ, R3, R6 ;  /* 0x00000003ff0d0219 */ /* 0x000fe20000011606 */
[----:B------:R-:W-:-:S04]  /*1480*/  IMAD R16, R16, R9, RZ ;  /* 0x0000000910107224 */ /* 0x000fc800078e02ff */
[----:B------:R-:W-:Y:S01]  /*1490*/  IMAD R6, R13, R9, RZ ;  /* 0x000000090d067224 */ /* 0x000fe200078e02ff */
[----:B------:R-:W-:-:S04]  /*14a0*/  ISETP.GE.AND P1, PT, R5, R16, PT ;  /* 0x000000100500720c */ /* 0x000fc80003f26270 */
[----:B------:R-:W-:Y:S01]  /*14b0*/  ISETP.GE.OR P1, PT, R21, R6, P1 ;  /* 0x000000061500720c */ /* 0x000fe20000f26670 */
[----:B------:R-:W-:-:S05]  /*14c0*/  IMAD.HI.U32 R6, R5, R2, RZ ;  /* 0x0000000205067227 */ /* 0x000fca00078e00ff */
[----:B------:R-:W-:-:S04]  /*14d0*/  SHF.R.U32.HI R6, RZ, R3, R6 ;  /* 0x00000003ff067219 */ /* 0x000fc80000011606 */
[----:B------:R-:W-:-:S03]  /*14e0*/  SEL R6, R5, R6, !P0 ;  /* 0x0000000605067207 */ /* 0x000fc60004000000 */
[----:B------:R-:W-:Y:S01]  /*14f0*/  @!P1 IMAD.HI.U32 R12, R21, R2, RZ ;  /* 0x00000002150c9227 */ /* 0x000fe200078e00ff */
[----:B------:R-:W-:-:S04]  /*1500*/  IADD3 R2, PT, PT, -R6, RZ, RZ ;  /* 0x000000ff06027210 */ /* 0x000fc80007ffe1ff */
[----:B------:R-:W-:Y:S01]  /*1510*/  @!P1 SHF.R.U32.HI R12, RZ, R3, R12 ;  /* 0x00000003ff0c9219 */ /* 0x000fe2000001160c */
[----:B------:R-:W-:-:S03]  /*1520*/  IMAD R2, R9, R2, R5 ;  /* 0x0000000209027224 */ /* 0x000fc600078e0205 */
[----:B------:R-:W-:-:S05]  /*1530*/  @!P1 SEL R3, R21, R12, !P0 ;  /* 0x0000000c15039207 */ /* 0x000fca0004000000 */
[--C-:B------:R-:W-:Y:S02]  /*1540*/  @!P1 IMAD.IADD R6, R6, 0x1, -R3.reuse ;  /* 0x0000000106069824 */ /* 0x100fe400078e0a03 */
[----:B------:R-:W-:Y:S01]  /*1550*/  @!P1 IMAD R3, R2, R13, R3 ;  /* 0x0000000d02039224 */ /* 0x000fe200078e0203 */
[----:B------:R-:W-:Y:S01]  /*1560*/  IADD3 R2, PT, PT, -R21, RZ, RZ ;  /* 0x000000ff15027210 */ /* 0x000fe20007ffe1ff */
[----:B------:R-:W-:Y:S02]  /*1570*/  @!P1 IMAD R5, R6, R9, R21 ;  /* 0x0000000906059224 */ /* 0x000fe400078e0215 */
[----:B------:R-:W-:Y:S02]  /*1580*/  @!P1 IMAD.MOV.U32 R21, RZ, RZ, R3 ;  /* 0x000000ffff159224 */ /* 0x000fe400078e0003 */
[----:B------:R-:W-:Y:S02]  /*1590*/  IMAD R2, R14, R2, R11 ;  /* 0x000000020e027224 */ /* 0x000fe400078e020b */
[----:B------:R-:W-:-:S02]  /*15a0*/  IMAD R20, R5, R4, R7 ;  /* 0x0000000405147224 */ /* 0x000fc400078e0207 */
[----:B------:R-:W-:Y:S02]  /*15b0*/  IMAD R21, R21, R14, R2 ;  /* 0x0000000e15157224 */ /* 0x000fe400078e0202 */
.L_x_19:
[----:B------:R-:W-:Y:S05]  /*15c0*/  BRA.U UP3, `(.L_x_20) ;  /* 0x0000000103407547 */ /* 0x000fea000b800000 */
[----:B------:R-:W1:Y:S08]  /*15d0*/  LDC.64 R4, c[0x0][0xb10] ;  /* 0x0002c400ff047b82 */ /* 0x000e700000000a00 */
[----:B------:R-:W2:Y:S08]  /*15e0*/  LDC.64 R2, c[0x0][0xb18] ;  /* 0x0002c600ff027b82 */ /* 0x000eb00000000a00 */
[----:B------:R-:W3:Y:S08]  /*15f0*/  LDC R6, c[0x0][0xb20] ;  /* 0x0002c800ff067b82 */ /* 0x000ef00000000800 */
[----:B------:R-:W4:Y:S01]  /*1600*/  LDC R12, c[0x0][0xb0c] ;  /* 0x0002c300ff0c7b82 */ /* 0x000f220000000800 */
[----:B-1----:R-:W-:-:S05]  /*1610*/  IMAD.HI.U32 R4, R21, R4, RZ ;  /* 0x0000000415047227 */ /* 0x002fca00078e00ff */
[----:B------:R-:W-:Y:S01]  /*1620*/  SHF.R.U32.HI R4, RZ, R5, R4 ;  /* 0x00000005ff047219 */ /* 0x000fe20000011604 */
[----:B--2---:R-:W-:Y:S01]  /*1630*/  IMAD.HI.U32 R3, R20, R3, RZ ;  /* 0x0000000314037227 */ /* 0x004fe200078e00ff */
[----:B------:R-:W-:-:S04]  /*1640*/  ISETP.NE.AND P0, PT, R2, 0x1, PT ;  /* 0x000000010200780c */ /* 0x000fc80003f05270 */
[----:B---3--:R-:W-:-:S04]  /*1650*/  SHF.R.U32.HI R3, RZ, R6, R3 ;  /* 0x00000006ff037219 */ /* 0x008fc80000011603 */
[----:B------:R-:W-:Y:S02]  /*1660*/  SEL R3, R20, R3, !P0 ;  /* 0x0000000314037207 */ /* 0x000fe40004000000 */
[----:B----4-:R-:W-:-:S04]  /*1670*/  ISETP.NE.AND P1, PT, R12, 0x1, PT ;  /* 0x000000010c00780c */ /* 0x010fc80003f25270 */
[----:B------:R-:W-:-:S05]  /*1680*/  SEL R6, R21, R4, !P1 ;  /* 0x0000000415067207 */ /* 0x000fca0004800000 */
[----:B------:R-:W-:Y:S02]  /*1690*/  IMAD.IADD R4, R3, 0x1, -R6 ;  /* 0x0000000103047824 */ /* 0x000fe400078e0a06 */
[----:B------:R-:W-:Y:S02]  /*16a0*/  IMAD.IADD R3, R6, 0x1, -R3 ;  /* 0x0000000106037824 */ /* 0x000fe400078e0a03 */
[----:B------:R-:W-:Y:S02]  /*16b0*/  IMAD R21, R4, R12, R21 ;  /* 0x0000000c04157224 */ /* 0x000fe400078e0215 */
[----:B------:R-:W-:Y:S02]  /*16c0*/  IMAD R20, R3, R2, R20 ;  /* 0x0000000203147224 */ /* 0x000fe400078e0214 */
.L_x_20:
[----:B------:R-:W-:Y:S05]  /*16d0*/  BRA.U !UP1, `(.L_x_21) ;  /* 0x00000001090c7547 */ /* 0x000fea000b800000 */
[----:B------:R-:W-:Y:S01]  /*16e0*/  UCGABAR_WAIT ;  /* 0x0000000000007dc7 */ /* 0x000fe20008000000 */
[----:B------:R-:W-:Y:S01]  /*16f0*/  CCTL.IVALL ;  /* 0x00000000ff00798f */ /* 0x000fe20002000000 */
[----:B------:R-:W-:Y:S05]  /*1700*/  BRA `(.L_x_22) ;  /* 0x0000000000047947 */ /* 0x000fea0003800000 */
.L_x_21:
[----:B------:R-:W-:Y:S06]  /*1710*/  BAR.SYNC.DEFER_BLOCKING 0x0 ;  /* 0x0000000000007b1d */ /* 0x000fec0000010000 */
.L_x_22:
[----:B------:R-:W-:Y:S05]  /*1720*/  BRA.U UP2, `(.L_x_23) ;  /* 0x00000019028c7547 */ /* 0x000fea000b800000 */
[----:B------:R-:W1:Y:S01]  /*1730*/  LDCU UR4, c[0x0][0x38c] ;  /* 0x00007180ff0477ac */ /* 0x000e620008000800 */
[----:B------:R-:W2:Y:S01]  /*1740*/  LDC R9, c[0x0][0x370] ;  /* 0x0000dc00ff097b82 */ /* 0x000ea20000000800 */
[C---:B------:R-:W-:Y:S01]  /*1750*/  IMAD.SHL.U32 R17, R11.reuse, 0x20, RZ ;  /* 0x000000200b117824 */ /* 0x040fe200078e00ff */
[----:B------:R-:W-:Y:S01]  /*1760*/  PLOP3.LUT P1, PT, PT, PT, UP5, 0x80, 0x8 ;  /* 0x000000000008781c */ /* 0x000fe20003f2f058 */
[----:B------:R-:W-:Y:S01]  /*1770*/  HFMA2 R15, -RZ, RZ, 0, 5.9604644775390625e-08 ;  /* 0x00000001ff0f7431 */ /* 0x000fe200000001ff */
[----:B------:R-:W-:Y:S01]  /*1780*/  UISETP.NE.AND UP1, UPT, UR10, URZ, UPT ;  /* 0x000000ff0a00728c */ /* 0x000fe2000bf25270 */
[----:B------:R-:W-:Y:S01]  /*1790*/  HFMA2 R12, -RZ, RZ, 0, 0 ;  /* 0x00000000ff0c7431 */ /* 0x000fe200000001ff */
[----:B------:R-:W-:Y:S01]  /*17a0*/  ISETP.NE.AND P4, PT, R10, RZ, P5 ;  /* 0x000000ff0a00720c */ /* 0x000fe20002f85270 */
[----:B------:R-:W-:Y:S01]  /*17b0*/  IMAD.SHL.U32 R16, R11, 0x40, RZ ;  /* 0x000000400b107824 */ /* 0x000fe200078e00ff */
[----:B------:R-:W3:Y:S01]  /*17c0*/  LDC R0, c[0x0][0x374] ;  /* 0x0000dd00ff007b82 */ /* 0x000ee20000000800 */
[----:B------:R-:W-:Y:S01]  /*17d0*/  PLOP3.LUT P1, PT, P1, PT, PT, 0x8, 0x80 ;  /* 0x000000000080781c */ /* 0x000fe20000f2e170 */
[----:B------:R-:W-:Y:S01]  /*17e0*/  IMAD.MOV.U32 R14, RZ, RZ, RZ ;  /* 0x000000ffff0e7224 */ /* 0x000fe200078e00ff */
[----:B------:R-:W-:Y:S01]  /*17f0*/  MOV R8, 0x1 ;  /* 0x0000000100087802 */ /* 0x000fe20000000f00 */
[----:B------:R-:W-:Y:S01]  /*1800*/  IMAD.MOV.U32 R10, RZ, RZ, RZ ;  /* 0x000000ffff0a7224 */ /* 0x000fe200078e00ff */
[----:B------:R-:W-:Y:S01]  /*1810*/  LOP3.LUT R17, R17, 0x20, RZ, 0xc0, !PT ;  /* 0x0000002011117812 */ /* 0x000fe200078ec0ff */
[----:B------:R-:W4:Y:S01]  /*1820*/  LDCU.64 UR14, c[0x0][0x348] ;  /* 0x00006900ff0e77ac */ /* 0x000f220008000a00 */
[----:B-1----:R-:W-:-:S02]  /*1830*/  UIADD3 UR5, UPT, UPT, UR4, 0x3f, URZ ;  /* 0x0000003f04057890 */ /* 0x002fc4000fffe0ff */
[----:B------:R-:W-:Y:S02]  /*1840*/  USEL UR22, UR6, 0x2, UP1 ;  /* 0x0000000206167887 */ /* 0x000fe40008800000 */
[----:B------:R-:W-:Y:S01]  /*1850*/  USHF.R.S32.HI UR7, URZ, 0x1f, UR5 ;  /* 0x0000001fff077899 */ /* 0x000fe20008011405 */
[----:B------:R-:W-:-:S03]  /*1860*/  UMOV UR23, URZ ;  /* 0x000000ff00177c82 */ /* 0x000fc60008000000 */
[----:B------:R-:W-:Y:S02]  /*1870*/  ULEA.HI UR7, UR7, UR5, URZ, 0x6 ;  /* 0x0000000507077291 */ /* 0x000fe4000f8f30ff */
[----:B------:R-:W-:Y:S02]  /*1880*/  UIADD3 UR5, UPT, UPT, UR4, -0x1, URZ ;  /* 0xffffffff04057890 */ /* 0x000fe4000fffe0ff */
[----:B------:R-:W-:Y:S02]  /*1890*/  USHF.R.S32.HI UR7, URZ, 0x6, UR7 ;  /* 0x00000006ff077899 */ /* 0x000fe40008011407 */
[----:B------:R-:W-:Y:S02]  /*18a0*/  UISETP.GE.U32.AND UP2, UPT, UR5, -0x7f, UPT ;  /* 0xffffff810500788c */ /* 0x000fe4000bf46070 */
[----:B------:R-:W-:Y:S02]  /*18b0*/  UISETP.LT.U32.AND UP0, UPT, UR7, 0x11, UPT ;  /* 0x000000110700788c */ /* 0x000fe4000bf01070 */
[----:B------:R-:W-:-:S02]  /*18c0*/  UIADD3 UR4, UPT, UPT, UR4, 0x7e, URZ ;  /* 0x0000007e04047890 */ /* 0x000fc4000fffe0ff */
[----:B------:R-:W-:-:S04]  /*18d0*/  USEL UR5, UR7, 0x11, UP0 ;  /* 0x0000001107057887 */ /* 0x000fc80008000000 */
[----:B------:R-:W-:Y:S02]  /*18e0*/  UIADD3 UR21, UPT, UPT, UR5, -0x1, URZ ;  /* 0xffffffff05157890 */ /* 0x000fe4000fffe0ff */
[----:B------:R-:W-:Y:S02]  /*18f0*/  @UP2 UIADD3 UR21, UPT, UPT, UR5, URZ, URZ ;  /* 0x000000ff05152290 */ /* 0x000fe4000fffe0ff */
[----:B------:R-:W-:Y:S02]  /*1900*/  UIADD3 UR24, UPT, UPT, UR7, -UR5, URZ ;  /* 0x8000000507187290 */ /* 0x000fe4000fffe0ff */
[----:B------:R-:W-:Y:S02]  /*1910*/  UIADD3 UR13, UPT, UPT, UR21, 0x1, URZ ;  /* 0x00000001150d7890 */ /* 0x000fe4000fffe0ff */
[----:B--2-4-:R-:W-:-:S12]  /*1920*/  UIADD3 UR21, UPT, UPT, -UR21, URZ, URZ ;  /* 0x000000ff15157290 */ /* 0x014fd8000fffe1ff */
.L_x_43:
[----:B------:R-:W-:Y:S01]  /*1930*/  UISETP.NE.AND UP0, UPT, UR37, URZ, UPT ;  /* 0x000000ff2500728c */ /* 0x000fe2000bf05270 */
[----:B------:R-:W1:Y:S08]  /*1940*/  S2UR UR37, SR_CgaCtaId ;  /* 0x00000000002579c3 */ /* 0x000e700000008800 */
[----:B------:R-:W-:Y:S05]  /*1950*/  BRA.U UP0, `(.L_x_24) ;  /* 0x0000000100347547 */ /* 0x000fea000b800000 */
[----:B------:R-:W2:Y:S01]  /*1960*/  S2R R2, SR_CgaCtaId ;  /* 0x0000000000027919 */ /* 0x000ea20000008800 */
[----:B------:R-:W-:-:S04]  /*1970*/  MOV R3, 0x400 ;  /* 0x0000040000037802 */ /* 0x000fc80000000f00 */
[----:B--2---:R-:W-:Y:S02]  /*1980*/  LEA R3, R2, R3, 0x18 ;  /* 0x0000000302037211 */ /* 0x004fe400078ec0ff */
[----:B------:R-:W-:-:S03]  /*1990*/  SHF.L.U32 R2, R8, 0x1f, RZ ;  /* 0x0000001f08027819 */ /* 0x000fc600000006ff */
[----:B------:R-:W-:-:S04]  /*19a0*/  IMAD R3, R10, 0x8, R3 ;  /* 0x000000080a037824 */ /* 0x000fc800078e0203 */
[----:B------:R-:W2:Y:S02]  /*19b0*/  SYNCS.PHASECHK.TRANS64.TRYWAIT P0, [R3+URZ+0x1c0], R2 ;  /* 0x0001c002030075a7 */ /* 0x000ea400080011ff */
[----:B--2---:R-:W-:Y:S05]  /*19c0*/  @!P0 BRA `(.L_x_25) ;  /* 0x0000006400588947 */ /* 0x004fea0003800000 */
.L_x_147:
[----:B------:R-:W-:Y:S01]  /*19d0*/  VIADD R10, R10, 0x1 ;  /* 0x000000010a0a7836 */ /* 0x000fe20000000000 */
[----:B------:R2:W-:Y:S04]  /*19e0*/  SYNCS.ARRIVE.TRANS64.A1T0 RZ, [R3+URZ+0x1b0], RZ ;  /* 0x0001b0ff03ff79a7 */ /* 0x0005e800081000ff */
[----:B------:R-:W-:-:S04]  /*19f0*/  ISETP.NE.AND P0, PT, R10, 0x2, PT ;  /* 0x000000020a00780c */ /* 0x000fc80003f05270 */
[----:B------:R-:W-:Y:S02]  /*1a00*/  SEL R10, R10, RZ, P0 ;  /* 0x000000ff0a0a7207 */ /* 0x000fe40000000000 */
[----:B--2---:R-:W-:-:S04]  /*1a10*/  SEL R3, RZ, 0x1, P0 ;  /* 0x00000001ff037807 */ /* 0x004fc80000000000 */
[----:B------:R-:W-:-:S07]  /*1a20*/  LOP3.LUT R8, R8, R3, RZ, 0x3c, !PT ;  /* 0x0000000308087212 */ /* 0x000fce00078e3cff */
.L_x_24:
[----:B------:R-:W-:Y:S01]  /*1a30*/  UMOV UR6, 0x400 ;  /* 0x0000040000067882 */ /* 0x000fe20000000000 */
[----:B------:R-:W-:Y:S01]  /*1a40*/  LEA.HI R3, R21, R21, RZ, 0x1 ;  /* 0x0000001515037211 */ /* 0x000fe200078f08ff */
[----:B-1----:R-:W-:Y:S01]  /*1a50*/  ULEA UR6, UR37, UR6, 0x18 ;  /* 0x0000000625067291 */ /* 0x002fe2000f8ec0ff */
[----:B------:R-:W-:Y:S01]  /*1a60*/  SHF.L.U32 R2, R15, 0x1f, RZ ;  /* 0x0000001f0f027819 */ /* 0x000fe200000006ff */
[----:B------:R-:W-:Y:S01]  /*1a70*/  UISETP.GE.U32.AND UP0, UPT, UR4, 0x7f, UPT ;  /* 0x0000007f0400788c */ /* 0x000fe2000bf06070 */
[----:B------:R-:W-:Y:S01]  /*1a80*/  R2UR UR35, R16 ;  /* 0x00000000102372ca */ /* 0x000fe200000e0000 */
[----:B------:R-:W-:Y:S01]  /*1a90*/  ULEA UR8, UR23, UR6, 0x3 ;  /* 0x0000000617087291 */ /* 0x000fe2000f8e18ff */
[----:B------:R-:W-:Y:S01]  /*1aa0*/  IMAD.SHL.U32 R3, R3, 0x40, RZ ;  /* 0x0000004003037824 */ /* 0x000fe200078e00ff */
[----:B------:R-:W-:Y:S01]  /*1ab0*/  R2UR UR11, R17 ;  /* 0x00000000110b72ca */ /* 0x000fe200000e0000 */
[----:B------:R-:W-:-:S03]  /*1ac0*/  UMOV UR25, URZ ;  /* 0x000000ff00197c82 */ /* 0x000fc60008000000 */
[----:B------:R-:W-:-:S03]  /*1ad0*/  LOP3.LUT R3, R3, 0xffffff80, RZ, 0xc0, !PT ;  /* 0xffffff8003037812 */ /* 0x000fc600078ec0ff */
[----:B------:R1:W2:Y:S01]  /*1ae0*/  SYNCS.PHASECHK.TRANS64.TRYWAIT P0, [UR8+0x88], R2 ;  /* 0x00008802ff0075a7 */ /* 0x0002a20008001108 */
[----:B------:R-:W-:Y:S02]  /*1af0*/  R2UR UR9, R3 ;  /* 0x00000000030972ca */ /* 0x000fe400000e0000 */
[----:B------:R-:W-:-:S11]  /*1b00*/  R2UR UR8, R20 ;  /* 0x00000000140872ca */ /* 0x000fd600000e0000 */
[----:B------:R-:W-:Y:S02]  /*1b10*/  ULOP3.LUT UR35, UR9, 0x40, UR35, 0xf8, !UPT ;  /* 0x0000004009237892 */ /* 0x000fe4000f8ef823 */
[----:B------:R-:W-:Y:S01]  /*1b20*/  ULEA UR11, UR8, UR11, 0x6 ;  /* 0x0000000b080b7291 */ /* 0x000fe2000f8e30ff */
[----:B------:R-:W-:Y:S11]  /*1b30*/  BRA.U !UP0, `(.L_x_26) ;  /* 0x0000000108c07547 */ /* 0x000ff6000b800000 */
[----:B------:R-:W-:Y:S01]  /*1b40*/  UMOV UR16, UR21 ;  /* 0x0000001500107c82 */ /* 0x000fe20008000000 */
[----:B------:R-:W-:Y:S01]  /*1b50*/  UMOV UR17, UR23 ;  /* 0x0000001700117c82 */ /* 0x000fe20008000000 */
[----:B------:R-:W-:-:S05]  /*1b60*/  UMOV UR34, URZ ;  /* 0x000000ff00227c82 */ /* 0x000fca0008000000 */
.L_x_32:
[----:B------:R-:W-:Y:S01]  /*1b70*/  ULEA UR33, UR17, UR6, 0x3 ;  /* 0x0000000611217291 */ /* 0x000fe2000f8e18ff */
[----:B------:R-:W-:Y:S01]  /*1b80*/  @P5 MOV R3, 0x6000 ;  /* 0x0000600000035802 */ /* 0x000fe20000000f00 */
[----:B-12-4-:R-:W-:Y:S10]  /*1b90*/  @P0 BRA `(.L_x_27) ;  /* 0x00000000000c0947 */ /* 0x016ff40003800000 */
[----:B------:R-:W-:-:S04]  /*1ba0*/  SHF.L.U32 R5, R15, 0x1f, RZ ;  /* 0x0000001f0f057819 */ /* 0x000fc800000006ff */
[----:B------:R-:W2:Y:S02]  /*1bb0*/  SYNCS.PHASECHK.TRANS64.TRYWAIT P0, [UR33+0x88], R5 ;  /* 0x00008805ff0075a7 */ /* 0x000ea40008001121 */
[----:B--2---:R-:W-:Y:S05]  /*1bc0*/  @!P0 BRA `(.L_x_28) ;  /* 0x0000006000ec8947 */ /* 0x004fea0003800000 */
.L_x_27:
[----:B------:R2:W-:Y:S01]  /*1bd0*/  @P5 SYNCS.ARRIVE.TRANS64 RZ, [UR33], R3 ;  /* 0x00000003ffff59a7 */ /* 0x0005e20008000021 */
[----:B------:R-:W-:Y:S02]  /*1be0*/  ULOP3.LUT UR8, UR22, 0x2, URZ, 0xfc, !UPT ;  /* 0x0000000216087892 */ /* 0x000fe4000f8efcff */
[----:B------:R-:W-:Y:S02]  /*1bf0*/  UIADD3 UR16, UPT, UPT, UR16, 0x1, URZ ;  /* 0x0000000110107890 */ /* 0x000fe4000fffe0ff */
[----:B------:R-:W-:Y:S02]  /*1c00*/  UISETP.NE.AND UP0, UPT, UR8, 0x2, UPT ;  /* 0x000000020800788c */ /* 0x000fe4000bf05270 */
[----:B------:R-:W-:-:S07]  /*1c10*/  UISETP.NE.AND UP2, UPT, UR16, 0x1, UPT ;  /* 0x000000011000788c */ /* 0x000fce000bf45270 */
[----:B------:R-:W-:Y:S05]  /*1c20*/  BRA.U UP0, `(.L_x_29) ;  /* 0x0000000100047547 */ /* 0x000fea000b800000 */
[----:B------:R-:W-:Y:S05]  /*1c30*/  BPT.TRAP 0x1 ;  /* 0x000000040000795c */ /* 0x000fea0000300000 */
.L_x_29:
[----:B------:R-:W-:Y:S04]  /*1c40*/  BSSY.RECONVERGENT B0, `(.L_x_30) ;  /* 0x0000003000007945 */ /* 0x000fe80003800200 */
[----:B------:R-:W-:Y:S05]  /*1c50*/  @!P4 BRA `(.L_x_31) ;  /* 0x000000000004c947 */ /* 0x000fea0003800000 */
[----:B------:R-:W-:Y:S05]  /*1c60*/  BPT.TRAP 0x1 ;  /* 0x000000040000795c */ /* 0x000fea0000300000 */
.L_x_31:
[----:B------:R-:W-:Y:S05]  /*1c70*/  BSYNC.RECONVERGENT B0 ;  /* 0x0000000000007941 */ /* 0x000fea0003800200 */
.L_x_30:
[----:B------:R-:W-:Y:S02]  /*1c80*/  UIADD3 UR23, UPT, UPT, UR17, 0x1, URZ ;  /* 0x0000000111177890 */ /* 0x000fe4000fffe0ff */
[----:B------:R-:W-:Y:S02]  /*1c90*/  ULEA UR32, UR17, UR6, 0xd ;  /* 0x0000000611207291 */ /* 0x000fe4000f8e68ff */
[----:B------:R-:W-:Y:S02]  /*1ca0*/  UISETP.NE.AND UP0, UPT, UR23, 0x11, UPT ;  /* 0x000000111700788c */ /* 0x000fe4000bf05270 */
[----:B------:R-:W-:Y:S02]  /*1cb0*/  UIADD3 UR28, UP1, UPT, UR14, 0x80, URZ ;  /* 0x000000800e1c7890 */ /* 0x000fe4000ff3e0ff */
[----:B------:R-:W-:Y:S02]  /*1cc0*/  USEL UR9, URZ, 0x1, UP0 ;  /* 0x00000001ff097887 */ /* 0x000fe40008000000 */
[----:B------:R-:W-:-:S02]  /*1cd0*/  USEL UR23, UR23, URZ, UP0 ;  /* 0x000000ff17177287 */ /* 0x000fc40008000000 */
[----:B------:R-:W-:Y:S02]  /*1ce0*/  UIADD3 UR26, UP0, UPT, UR14, 0x180, URZ ;  /* 0x000001800e1a7890 */ /* 0x000fe4000ff1e0ff */
[----:B------:R-:W-:Y:S01]  /*1cf0*/  ULEA UR8, UR23, UR6, 0x3 ;  /* 0x0000000617087291 */ /* 0x000fe2000f8e18ff */
[----:B------:R-:W-:Y:S01]  /*1d00*/  LOP3.LUT R15, R15, UR9, RZ, 0x3c, !PT ;  /* 0x000000090f0f7c12 */ /* 0x000fe2000f8e3cff */
[----:B------:R-:W-:Y:S02]  /*1d10*/  ULOP3.LUT UR33, UR33, 0xfefffff8, URZ, 0xc0, !UPT ;  /* 0xfefffff821217892 */ /* 0x000fe4000f8ec0ff */
[----:B------:R-:W-:Y:S01]  /*1d20*/  UIADD3.X UR29, UPT, UPT, URZ, UR15, URZ, UP1, !UPT ;  /* 0x0000000fff1d7290 */ /* 0x000fe20008ffe4ff */
[----:B-1----:R-:W-:Y:S01]  /*1d30*/  SHF.L.U32 R2, R15, 0x1f, RZ ;  /* 0x0000001f0f027819 */ /* 0x002fe200000006ff */
[----:B------:R-:W-:Y:S02]  /*1d40*/  UIADD3 UR32, UPT, UPT, UR32, 0x3400, URZ ;  /* 0x0000340020207890 */ /* 0x000fe4000fffe0ff */
[----:B------:R-:W-:Y:S01]  /*1d50*/  UIADD3.X UR27, UPT, UPT, URZ, UR15, URZ, UP0, !UPT ;  /* 0x0000000fff1b7290 */ /* 0x000fe200087fe4ff */
[----:B------:R4:W1:Y:S01]  /*1d60*/  SYNCS.PHASECHK.TRANS64.TRYWAIT P0, [UR8+0x88], R2 ;  /* 0x00008802ff0075a7 */ /* 0x0008620008001108 */
[----:B------:R-:W-:Y:S01]  /*1d70*/  ULEA UR8, UR17, UR6, 0xc ;  /* 0x0000000611087291 */ /* 0x000fe2000f8e60ff */
[----:B------:R-:W-:Y:S01]  /*1d80*/  UMOV UR18, 0x0 ;  /* 0x0000000000127882 */ /* 0x000fe20000000000 */
[----:B------:R-:W-:-:S02]  /*1d90*/  UMOV UR19, 0x10000000 ;  /* 0x1000000000137882 */ /* 0x000fc40000000000 */
[----:B------:R-:W-:Y:S01]  /*1da0*/  UIADD3 UR8, UPT, UPT, UR8, 0x25400, URZ ;  /* 0x0002540008087890 */ /* 0x000fe2000fffe0ff */
[----:B------:R2:W-:Y:S01]  /*1db0*/  UTMALDG.3D.2CTA [UR32], [UR28], desc[UR18] ;  /* 0x000012201c0075b4 */ /* 0x0005e20008211000 */
[----:B------:R-:W-:Y:S01]  /*1dc0*/  UMOV UR10, UR34 ;  /* 0x00000022000a7c82 */ /* 0x000fe20008000000 */
[----:B------:R-:W-:Y:S01]  /*1dd0*/  UMOV UR12, UR36 ;  /* 0x00000024000c7c82 */ /* 0x000fe20008000000 */
[----:B------:R-:W-:Y:S01]  /*1de0*/  UMOV UR9, UR33 ;  /* 0x0000002100097c82 */ /* 0x000fe20008000000 */
[----:B------:R-:W-:Y:S01]  /*1df0*/  UMOV UR25, UR13 ;  /* 0x0000000d00197c82 */ /* 0x000fe20008000000 */
[----:B------:R-:W-:-:S03]  /*1e00*/  UMOV UR17, UR23 ;  /* 0x0000001700117c82 */ /* 0x000fc60008000000 */
[----:B------:R4:W-:Y:S01]  /*1e10*/  UTMALDG.3D.2CTA [UR8], [UR26], desc[UR18] ;  /* 0x000012081a0075b4 */ /* 0x0009e20008211000 */
[----:B--2---:R-:W-:Y:S01]  /*1e20*/  UIADD3 UR34, UPT, UPT, UR34, 0x40, URZ ;  /* 0x0000004022227890 */ /* 0x004fe2000fffe0ff */
[----:B------:R-:W-:Y:S11]  /*1e30*/  BRA.U UP2, `(.L_x_32) ;  /* 0xfffffffd024c7547 */ /* 0x000ff6000b83ffff */
.L_x_26:
[----:B----4-:R-:W-:Y:S01]  /*1e40*/  ULEA UR8, UR23, UR6, 0x3 ;  /* 0x0000000617087291 */ /* 0x010fe2000f8e18ff */
[----:B-1----:R-:W-:Y:S01]  /*1e50*/  SHF.L.U32 R2, R15, 0x1f, RZ ;  /* 0x0000001f0f027819 */ /* 0x002fe200000006ff */
[----:B------:R-:W-:Y:S01]  /*1e60*/  @!P1 SYNCS.ARRIVE.TRANS64.A1T0 RZ, [UR6+0x148], RZ ;  /* 0x000148ffffff99a7 */ /* 0x000fe20008100006 */
[----:B------:R-:W-:-:S06]  /*1e70*/  UISETP.GT.AND UP0, UPT, UR7, UR5, UPT ;  /* 0x000000050700728c */ /* 0x000fcc000bf04270 */
[----:B--2---:R1:W2:Y:S03]  /*1e80*/  SYNCS.PHASECHK.TRANS64.TRYWAIT P0, [UR8+0x88], R2 ;  /* 0x00008802ff0075a7 */ /* 0x0042a60008001108 */
[----:B------:R-:W-:Y:S05]  /*1e90*/  BRA.U !UP0, `(.L_x_33) ;  /* 0x0000000108c07547 */ /* 0x000fea000b800000 */
[----:B------:R-:W-:Y:S01]  /*1ea0*/  UIADD3 UR26, UPT, UPT, UR24, UR25, URZ ;  /* 0x00000019181a7290 */ /* 0x000fe2000fffe0ff */
[----:B------:R-:W-:-:S11]  /*1eb0*/  UMOV UR27, UR23 ;  /* 0x00000017001b7c82 */ /* 0x000fd60008000000 */
.L_x_39:
[----:B------:R-:W-:Y:S01]  /*1ec0*/  ULEA UR17, UR27, UR6, 0x3 ;  /* 0x000000061b117291 */ /* 0x000fe2000f8e18ff */
[----:B--2---:R-:W-:Y:S01]  /*1ed0*/  @P5 MOV R3, 0x6000 ;  /* 0x0000600000035802 */ /* 0x004fe20000000f00 */
[----:B-12---:R-:W-:Y:S10]  /*1ee0*/  @P0 BRA `(.L_x_34) ;  /* 0x00000000000c0947 */ /* 0x006ff40003800000 */
[----:B------:R-:W-:-:S04]  /*1ef0*/  SHF.L.U32 R5, R15, 0x1f, RZ ;  /* 0x0000001f0f057819 */ /* 0x000fc800000006ff */
[----:B------:R-:W2:Y:S02]  /*1f00*/  SYNCS.PHASECHK.TRANS64.TRYWAIT P0, [UR17+0x88], R5 ;  /* 0x00008805ff0075a7 */ /* 0x000ea40008001111 */
[----:B--2---:R-:W-:Y:S05]  /*1f10*/  @!P0 BRA `(.L_x_35) ;  /* 0x0000006000308947 */ /* 0x004fea0003800000 */
.L_x_34:
[----:B------:R2:W-:Y:S01]  /*1f20*/  @P5 SYNCS.ARRIVE.TRANS64 RZ, [UR17], R3 ;  /* 0x00000003ffff59a7 */ /* 0x0005e20008000011 */
[----:B------:R-:W-:-:S04]  /*1f30*/  ULOP3.LUT UR8, UR22, 0x2, URZ, 0xfc, !UPT ;  /* 0x0000000216087892 */ /* 0x000fc8000f8efcff */
[----:B------:R-:W-:-:S09]  /*1f40*/  UISETP.NE.AND UP0, UPT, UR8, 0x2, UPT ;  /* 0x000000020800788c */ /* 0x000fd2000bf05270 */
[----:B------:R-:W-:Y:S05]  /*1f50*/  BRA.U UP0, `(.L_x_36) ;  /* 0x0000000100047547 */ /* 0x000fea000b800000 */
[----:B------:R-:W-:Y:S05]  /*1f60*/  BPT.TRAP 0x1 ;  /* 0x000000040000795c */ /* 0x000fea0000300000 */
.L_x_36:
[----:B------:R-:W-:Y:S04]  /*1f70*/  BSSY.RECONVERGENT B0, `(.L_x_37) ;  /* 0x0000003000007945 */ /* 0x000fe80003800200 */
[----:B------:R-:W-:Y:S05]  /*1f80*/  @!P4 BRA `(.L_x_38) ;  /* 0x000000000004c947 */ /* 0x000fea0003800000 */
[----:B------:R-:W-:Y:S05]  /*1f90*/  BPT.TRAP 0x1 ;  /* 0x000000040000795c */ /* 0x000fea0000300000 */
.L_x_38:
[----:B------:R-:W-:Y:S05]  /*1fa0*/  BSYNC.RECONVERGENT B0 ;  /* 0x0000000000007941 */ /* 0x000fea0003800200 */
.L_x_37:
        /* <DEDUP_REMOVED lines=9> */
[----:B------:R-:W-:Y:S02]  /*2040*/  USHF.L.U32 UR18, UR25, 0x6, URZ ;  /* 0x0000000619127899 */ /* 0x000fe400080006ff */
[----:B------:R-:W-:Y:S01]  /*2050*/  ULOP3.LUT UR17, UR17, 0xfefffff8, URZ, 0xc0, !UPT ;  /* 0xfefffff811117892 */ /* 0x000fe2000f8ec0ff */
[----:B-1----:R-:W-:Y:S01]  /*2060*/  SHF.L.U32 R2, R15, 0x1f, RZ ;  /* 0x0000001f0f027819 */ /* 0x002fe200000006ff */
[----:B------:R-:W-:Y:S02]  /*2070*/  UIADD3 UR16, UPT, UPT, UR16, 0x3400, URZ ;  /* 0x0000340010107890 */ /* 0x000fe4000fffe0ff */
[----:B------:R-:W-:Y:S01]  /*2080*/  UIADD3.X UR33, UPT, UPT, URZ, UR15, URZ, UP1, !UPT ;  /* 0x0000000fff217290 */ /* 0x000fe20008ffe4ff */
[----:B------:R4:W1:Y:S01]  /*2090*/  SYNCS.PHASECHK.TRANS64.TRYWAIT P0, [UR8+0x88], R2 ;  /* 0x00008802ff0075a7 */ /* 0x0008620008001108 */
[----:B------:R-:W-:-:S02]  /*20a0*/  ULEA UR8, UR27, UR6, 0xc ;  /* 0x000000061b087291 */ /* 0x000fc4000f8e60ff */
[----:B------:R-:W-:Y:S02]  /*20b0*/  UIADD3.X UR31, UPT, UPT, URZ, UR15, URZ, UP0, !UPT ;  /* 0x0000000fff1f7290 */ /* 0x000fe400087fe4ff */
[----:B------:R-:W-:Y:S01]  /*20c0*/  UIADD3 UR8, UPT, UPT, UR8, 0x25400, URZ ;  /* 0x0002540008087890 */ /* 0x000fe2000fffe0ff */
[----:B------:R-:W-:Y:S01]  /*20d0*/  UMOV UR28, 0x0 ;  /* 0x00000000001c7882 */ /* 0x000fe20000000000 */
[----:B------:R-:W-:Y:S01]  /*20e0*/  UMOV UR29, 0x10000000 ;  /* 0x10000000001d7882 */ /* 0x000fe20000000000 */
[----:B------:R-:W-:Y:S01]  /*20f0*/  UMOV UR19, UR35 ;  /* 0x0000002300137c82 */ /* 0x000fe20008000000 */
[----:B------:R-:W-:Y:S01]  /*2100*/  UMOV UR20, UR36 ;  /* 0x0000002400147c82 */ /* 0x000fe20008000000 */
[----:B------:R-:W-:Y:S01]  /*2110*/  UMOV UR12, UR36 ;  /* 0x00000024000c7c82 */ /* 0x000fe20008000000 */
[----:B------:R-:W-:Y:S01]  /*2120*/  UMOV UR9, UR17 ;  /* 0x0000001100097c82 */ /* 0x000fe20008000000 */
[----:B------:R-:W-:Y:S01]  /*2130*/  UMOV UR10, UR18 ;  /* 0x00000012000a7c82 */ /* 0x000fe20008000000 */
[----:B------:R4:W-:Y:S01]  /*2140*/  UTMALDG.3D.2CTA [UR16], [UR32], desc[UR28] ;  /* 0x00001c10200075b4 */ /* 0x0009e20008211000 */
[----:B------:R-:W-:Y:S01]  /*2150*/  UIADD3 UR25, UPT, UPT, UR25, 0x1, URZ ;  /* 0x0000000119197890 */ /* 0x000fe2000fffe0ff */
[----:B------:R-:W-:-:S03]  /*2160*/  UMOV UR27, UR23 ;  /* 0x00000017001b7c82 */ /* 0x000fc60008000000 */
[----:B------:R-:W-:Y:S01]  /*2170*/  UISETP.NE.AND UP0, UPT, UR25, UR26, UPT ;  /* 0x0000001a1900728c */ /* 0x000fe2000bf05270 */
[----:B------:R4:W-:Y:S08]  /*2180*/  UTMALDG.3D.2CTA [UR8], [UR30], desc[UR28] ;  /* 0x00001c081e0075b4 */ /* 0x0009f00008211000 */
[----:B----4-:R-:W-:Y:S05]  /*2190*/  BRA.U UP0, `(.L_x_39) ;  /* 0xfffffffd00487547 */ /* 0x010fea000b83ffff */
.L_x_33:
[----:B-1----:R-:W-:Y:S01]  /*21a0*/  LEA R2, R14, UR6, 0x3 ;  /* 0x000000060e027c11 */ /* 0x002fe2000f8e18ff */
[----:B------:R-:W-:Y:S01]  /*21b0*/  NOP ;  /* 0x0000000000007918 */ /* 0x000fe20000000000 */
[----:B--2---:R-:W-:Y:S02]  /*21c0*/  SHF.L.U32 R3, R12, 0x1f, RZ ;  /* 0x0000001f0c037819 */ /* 0x004fe400000006ff */
[----:B------:R-:W-:Y:S02]  /*21d0*/  LEA R4, R14, UR6, 0x4 ;  /* 0x000000060e047c11 */ /* 0x000fe4000f8e20ff */
[----:B------:R-:W1:Y:S02]  /*21e0*/  SYNCS.PHASECHK.TRANS64.TRYWAIT P0, [R2+URZ+0x150], R3 ;  /* 0x00015003020075a7 */ /* 0x000e6400080011ff */
[----:B-1----:R-:W-:Y:S05]  /*21f0*/  @!P0 BRA `(.L_x_40) ;  /* 0x0000005c00908947 */ /* 0x002fea0003800000 */
.L_x_150:
[----:B------:R-:W2:Y:S01]  /*2200*/  LDS.128 R4, [R4+0x1e0] ;  /* 0x0001e00004047984 */ /* 0x000ea20000000c00 */
[----:B------:R-:W-:Y:S01]  /*2210*/  ISETP.GE.AND P0, PT, R26, 0x1, PT ;  /* 0x000000011a00780c */ /* 0x000fe20003f06270 */
[----:B-1----:R-:W-:Y:S01]  /*2220*/  VIADD R2, R2, 0x160 ;  /* 0x0000016002027836 */ /* 0x002fe20000000000 */
[----:B------:R-:W-:Y:S01]  /*2230*/  @!PT LDS RZ, [RZ] ;  /* 0x00000000fffff984 */ /* 0x000fe20000000800 */
[----:B------:R-:W-:Y:S01]  /*2240*/  @!PT LDS RZ, [RZ] ;  /* 0x00000000fffff984 */ /* 0x000fe20000000800 */
[----:B------:R-:W-:Y:S01]  /*2250*/  @!PT LDS RZ, [RZ] ;  /* 0x00000000fffff984 */ /* 0x000fe20000000800 */
[----:B------:R-:W-:Y:S01]  /*2260*/  @!PT LDS RZ, [RZ] ;  /* 0x00000000fffff984 */ /* 0x000fe20000000800 */
[----:B------:R1:W-:Y:S06]  /*2270*/  MEMBAR.ALL.CTA ;  /* 0x0000000000007992 */ /* 0x0003ec0000008000 */
[----:B-1----:R-:W1:Y:S01]  /*2280*/  FENCE.VIEW.ASYNC.S ;  /* 0x00000000000073c6 */ /* 0x002e620000000000 */
[----:B------:R-:W-:-:S04]  /*2290*/  PRMT R2, RZ, 0x654, R2 ;  /* 0x00000654ff027816 */ /* 0x000fc80000000002 */
[----:B-1----:R1:W-:Y:S01]  /*22a0*/  SYNCS.ARRIVE.TRANS64.RED.A1T0 RZ, [R2+URZ], RZ ;  /* 0x000000ff02ff79a7 */ /* 0x0023e200081004ff */
[----:B--2---:R-:W-:-:S13]  /*22b0*/  LOP3.LUT P2, RZ, R6, 0x1, RZ, 0xc0, !PT ;  /* 0x0000000106ff7812 */ /* 0x004fda000784c0ff */
[----:B------:R-:W-:Y:S01]  /*22c0*/  @P2 SHF.R.U32.HI R3, RZ, 0x10, R5 ;  /* 0x00000010ff032819 */ /* 0x000fe20000011605 */
[----:B------:R-:W-:Y:S01]  /*22d0*/  VOTEU.ANY UP0, P2 ;  /* 0x0000000000ff7886 */ /* 0x000fe20001000100 */
[----:B------:R-:W-:Y:S02]  /*22e0*/  @P2 MOV R13, R4 ;  /* 0x00000004000d2202 */ /* 0x000fe40000000f00 */
[----:B------:R-:W-:Y:S02]  /*22f0*/  @P2 R2UR.BROADCAST UR8, R3 ;  /* 0x00000000030822ca */ /* 0x000fe400008e0000 */
[----:B------:R-:W-:-:S11]  /*2300*/  @P2 LOP3.LUT R11, R5, 0xffff, RZ, 0xc0, !PT ;  /* 0x0000ffff050b2812 */ /* 0x000fd600078ec0ff */
[----:B------:R-:W-:Y:S01]  /*2310*/  @UP0 UMOV UR36, UR8 ;  /* 0x0000000800240c82 */ /* 0x000fe20008000000 */
[----:B-1----:R-:W-:Y:S05]  /*2320*/  @!P0 BRA `(.L_x_41) ;  /* 0x0000000000b88947 */ /* 0x002fea0003800000 */
[----:B------:R-:W3:Y:S01]  /*2330*/  LDC.64 R4, c[0x0][0xb18] ;  /* 0x0002c600ff047b82 */ /* 0x000ee20000000a00 */
[----:B------:R-:W-:-:S07]  /*2340*/  ISETP.NE.AND P3, PT, R26, 0x1, PT ;  /* 0x000000011a00780c */ /* 0x000fce0003f65270 */
[----:B------:R-:W1:Y:S08]  /*2350*/  LDC.64 R6, c[0x0][0xb10] ;  /* 0x0002c400ff067b82 */ /* 0x000e700000000a00 */
[----:B------:R-:W2:Y:S08]  /*2360*/  LDC R18, c[0x0][0xb20] ;  /* 0x0002c800ff127b82 */ /* 0x000eb00000000800 */
[----:B------:R-:W4:Y:S01]  /*2370*/  LDC R20, c[0x0][0xb0c] ;  /* 0x0002c300ff147b82 */ /* 0x000f220000000800 */
[----:B---3--:R-:W-:Y:S01]  /*2380*/  IMAD.HI.U32 R19, R0, R5, RZ ;  /* 0x0000000500137227 */ /* 0x008fe200078e00ff */
[----:B------:R-:W-:-:S03]  /*2390*/  ISETP.NE.AND P0, PT, R4, 0x1, PT ;  /* 0x000000010400780c */ /* 0x000fc60003f05270 */
[----:B------:R-:W-:-:S03]  /*23a0*/  IMAD.HI.U32 R5, R11, R5, RZ ;  /* 0x000000050b057227 */ /* 0x000fc600078e00ff */
[----:B------:R-:W3:Y:S01]  /*23b0*/  LDC.64 R2, c[0x0][0xb28] ;  /* 0x0002ca00ff027b82 */ /* 0x000ee20000000a00 */
[----:B-1----:R-:W-:-:S04]  /*23c0*/  IMAD.HI.U32 R22, R9, R6, RZ ;  /* 0x0000000609167227 */ /* 0x002fc800078e00ff */
[----:B------:R-:W-:Y:S01]  /*23d0*/  IMAD.HI.U32 R24, R13, R6, RZ ;  /* 0x000000060d187227 */ /* 0x000fe200078e00ff */
[----:B------:R-:W-:Y:S02]  /*23e0*/  SHF.R.U32.HI R22, RZ, R7, R22 ;  /* 0x00000007ff167219 */ /* 0x000fe40000011616 */
[-C--:B--2---:R-:W-:Y:S02]  /*23f0*/  SHF.R.U32.HI R19, RZ, R18.reuse, R19 ;  /* 0x00000012ff137219 */ /* 0x084fe40000011613 */
[----:B------:R-:W-:Y:S02]  /*2400*/  SHF.R.U32.HI R18, RZ, R18, R5 ;  /* 0x00000012ff127219 */ /* 0x000fe40000011605 */
[----:B------:R-:W-:Y:S02]  /*2410*/  SEL R19, R0, R19, !P0 ;  /* 0x0000001300137207 */ /* 0x000fe40004000000 */
[----:B------:R-:W-:Y:S02]  /*2420*/  SHF.R.U32.HI R24, RZ, R7, R24 ;  /* 0x00000007ff187219 */ /* 0x000fe40000011618 */
[----:B----4-:R-:W-:-:S02]  /*2430*/  ISETP.NE.AND P1, PT, R20, 0x1, PT ;  /* 0x000000011400780c */ /* 0x010fc40003f25270 */
[----:B------:R-:W-:Y:S02]  /*2440*/  SEL R5, R11, R18, !P0 ;  /* 0x000000120b057207 */ /* 0x000fe40004000000 */
[----:B------:R-:W-:Y:S02]  /*2450*/  SEL R21, R9, R22, !P1 ;  /* 0x0000001609157207 */ /* 0x000fe40004800000 */
[----:B------:R-:W-:Y:S01]  /*2460*/  SEL R7, R13, R24, !P1 ;  /* 0x000000180d077207 */ /* 0x000fe20004800000 */
[----:B---3--:R-:W-:-:S04]  /*2470*/  IMAD.HI.U32 R22, R19, R2, RZ ;  /* 0x0000000213167227 */ /* 0x008fc800078e00ff */
[----:B------:R-:W-:Y:S01]  /*2480*/  IMAD.HI.U32 R6, R21, R2, RZ ;  /* 0x0000000215067227 */ /* 0x000fe200078e00ff */
[----:B------:R-:W-:-:S04]  /*2490*/  @P3 SHF.R.U32.HI R19, RZ, R3, R22 ;  /* 0x00000003ff133219 */ /* 0x000fc80000011616 */
        /* <DEDUP_REMOVED lines=8> */
[----:B------:R-:W-:-:S04]  /*2520*/  @!P0 IMAD.HI.U32 R18, R7, R2, RZ ;  /* 0x0000000207128227 */ /* 0x000fc800078e00ff */
[----:B------:R-:W-:Y:S01]  /*2530*/  IMAD.MOV R2, RZ, RZ, -R6 ;  /* 0x000000ffff027224 */ /* 0x000fe200078e0a06 */
[----:B------:R-:W-:-:S03]  /*2540*/  @!P0 SHF.R.U32.HI R18, RZ, R3, R18 ;  /* 0x00000003ff128219 */ /* 0x000fc60000011612 */
[----:B------:R-:W-:Y:S01]  /*2550*/  IMAD R2, R26, R2, R5 ;  /* 0x000000021a027224 */ /* 0x000fe200078e0205 */
[----:B------:R-:W-:Y:S02]  /*2560*/  @!P0 SEL R3, R7, R18, !P3 ;  /* 0x0000001207038207 */ /* 0x000fe40005800000 */
[----:B------:R-:W-:-:S03]  /*2570*/  IADD3 R18, PT, PT, -R5, RZ, RZ ;  /* 0x000000ff05127210 */ /* 0x000fc60007ffe1ff */
[--C-:B------:R-:W-:Y:S02]  /*2580*/  @!P0 IMAD.IADD R6, R6, 0x1, -R3.reuse ;  /* 0x0000000106068824 */ /* 0x100fe400078e0a03 */
[----:B------:R-:W-:Y:S01]  /*2590*/  @!P0 IMAD R3, R2, R21, R3 ;  /* 0x0000001502038224 */ /* 0x000fe200078e0203 */
[----:B------:R-:W-:Y:S01]  /*25a0*/  IADD3 R2, PT, PT, -R7, RZ, RZ ;  /* 0x000000ff07027210 */ /* 0x000fe20007ffe1ff */
[----:B------:R-:W-:Y:S02]  /*25b0*/  @!P0 IMAD R5, R26, R6, R7 ;  /* 0x000000061a058224 */ /* 0x000fe400078e0207 */
[----:B------:R-:W-:Y:S02]  /*25c0*/  IMAD R11, R4, R18, R11 ;  /* 0x00000012040b7224 */ /* 0x000fe400078e020b */
[----:B------:R-:W-:Y:S02]  /*25d0*/  @!P0 IMAD.MOV.U32 R7, RZ, RZ, R3 ;  /* 0x000000ffff078224 */ /* 0x000fe400078e0003 */
[----:B------:R-:W-:-:S02]  /*25e0*/  IMAD R2, R20, R2, R13 ;  /* 0x0000000214027224 */ /* 0x000fc400078e020d */
[----:B------:R-:W-:Y:S02]  /*25f0*/  IMAD R11, R5, R4, R11 ;  /* 0x00000004050b7224 */ /* 0x000fe400078e020b */
[----:B------:R-:W-:Y:S02]  /*2600*/  IMAD R13, R7, R20, R2 ;  /* 0x00000014070d7224 */ /* 0x000fe400078e0202 */
.L_x_41:
[----:B------:R-:W1:Y:S02]  /*2610*/  LDCU UR8, c[0x0][0xb30] ;  /* 0x00016600ff0877ac */ /* 0x000e640008000800 */
[----:B-1----:R-:W-:-:S09]  /*2620*/  UISETP.NE.AND UP0, UPT, UR8, 0x1, UPT ;  /* 0x000000010800788c */ /* 0x002fd2000bf05270 */
[----:B------:R-:W-:Y:S05]  /*2630*/  BRA.U UP0, `(.L_x_42) ;  /* 0x0000000100407547 */ /* 0x000fea000b800000 */
[----:B------:R-:W1:Y:S08]  /*2640*/  LDC.64 R4, c[0x0][0xb10] ;  /* 0x0002c400ff047b82 */ /* 0x000e700000000a00 */
[----:B------:R-:W2:Y:S08]  /*2650*/  LDC.64 R2, c[0x0][0xb18] ;  /* 0x0002c600ff027b82 */ /* 0x000eb00000000a00 */
[----:B------:R-:W4:Y:S08]  /*2660*/  LDC R6, c[0x0][0xb20] ;  /* 0x0002c800ff067b82 */ /* 0x000f300000000800 */
[----:B------:R-:W3:Y:S01]  /*2670*/  LDC R18, c[0x0][0xb0c] ;  /* 0x0002c300ff127b82 */ /* 0x000ee20000000800 */
[----:B-1----:R-:W-:-:S05]  /*2680*/  IMAD.HI.U32 R4, R13, R4, RZ ;  /* 0x000000040d047227 */ /* 0x002fca00078e00ff */
[----:B------:R-:W-:Y:S01]  /*2690*/  SHF.R.U32.HI R4, RZ, R5, R4 ;  /* 0x00000005ff047219 */ /* 0x000fe20000011604 */
[----:B--2---:R-:W-:Y:S01]  /*26a0*/  IMAD.HI.U32 R3, R11, R3, RZ ;  /* 0x000000030b037227 */ /* 0x004fe200078e00ff */
[----:B------:R-:W-:-:S04]  /*26b0*/  ISETP.NE.AND P0, PT, R2, 0x1, PT ;  /* 0x000000010200780c */ /* 0x000fc80003f05270 */
[----:B----4-:R-:W-:-:S04]  /*26c0*/  SHF.R.U32.HI R6, RZ, R6, R3 ;  /* 0x00000006ff067219 */ /* 0x010fc80000011603 */
[----:B------:R-:W-:Y:S02]  /*26d0*/  SEL R3, R11, R6, !P0 ;  /* 0x000000060b037207 */ /* 0x000fe40004000000 */
[----:B---3--:R-:W-:-:S04]  /*26e0*/  ISETP.NE.AND P1, PT, R18, 0x1, PT ;  /* 0x000000011200780c */ /* 0x008fc80003f25270 */
[----:B------:R-:W-:-:S05]  /*26f0*/  SEL R4, R13, R4, !P1 ;  /* 0x000000040d047207 */ /* 0x000fca0004800000 */
[----:B------:R-:W-:Y:S02]  /*2700*/  IMAD.IADD R5, R3, 0x1, -R4 ;  /* 0x0000000103057824 */ /* 0x000fe400078e0a04 */
[----:B------:R-:W-:Y:S02]  /*2710*/  IMAD.IADD R3, R4, 0x1, -R3 ;  /* 0x0000000104037824 */ /* 0x000fe400078e0a03 */
[----:B------:R-:W-:Y:S02]  /*2720*/  IMAD R13, R5, R18, R13 ;  /* 0x00000012050d7224 */ /* 0x000fe400078e020d */
[----:B------:R-:W-:-:S07]  /*2730*/  IMAD R11, R3, R2, R11 ;  /* 0x00000002030b7224 */ /* 0x000fce00078e020b */
.L_x_42:
[----:B------:R-:W-:Y:S01]  /*2740*/  VIADD R14, R14, 0x1 ;  /* 0x000000010e0e7836 */ /* 0x000fe20000000000 */
[----:B------:R-:W-:Y:S01]  /*2750*/  PLOP3.LUT P1, PT, PT, PT, PT, 0x80, 0x8 ;  /* 0x000000000008781c */ /* 0x000fe20003f2f070 */
[----:B------:R-:W-:Y:S02]  /*2760*/  IMAD.IADD R21, R13, 0x1, R60 ;  /* 0x000000010d157824 */ /* 0x000fe400078e023c */
[----:B------:R-:W-:Y:S01]  /*2770*/  IMAD.IADD R20, R11, 0x1, R58 ;  /* 0x000000010b147824 */ /* 0x000fe200078e023a */
[----:B------:R-:W-:-:S04]  /*2780*/  ISETP.NE.AND P0, PT, R14, 0x2, PT ;  /* 0x000000020e00780c */ /* 0x000fc80003f05270 */
[----:B------:R-:W-:Y:S02]  /*2790*/  SEL R3, RZ, 0x1, P0 ;  /* 0x00000001ff037807 */ /* 0x000fe40000000000 */
[----:B------:R-:W-:Y:S02]  /*27a0*/  SEL R14, R14, RZ, P0 ;  /* 0x000000ff0e0e7207 */ /* 0x000fe40000000000 */
[----:B------:R-:W-:Y:S01]  /*27b0*/  LOP3.LUT R12, R12, R3, RZ, 0x3c, !PT ;  /* 0x000000030c0c7212 */ /* 0x000fe200078e3cff */
[----:B------:R-:W-:Y:S06]  /*27c0*/  @P2 BRA `(.L_x_43) ;  /* 0xfffffff000582947 */ /* 0x000fec000383ffff */
[----:B------:R-:W-:Y:S01]  /*27d0*/  UIADD3 UR6, UPT, UPT, UR6, 0x88, URZ ;  /* 0x0000008806067890 */ /* 0x000fe2000fffe0ff */
[----:B------:R-:W-:-:S03]  /*27e0*/  SHF.L.U32 R3, R15, 0x1f, RZ ;  /* 0x0000001f0f037819 */ /* 0x000fc600000006ff */
[----:B------:R-:W-:-:S09]  /*27f0*/  ULEA UR4, UR23, UR6, 0x3 ;  /* 0x0000000617047291 */ /* 0x000fd2000f8e18ff */
[----:B------:R-:W1:Y:S02]  /*2800*/  SYNCS.PHASECHK.TRANS64.TRYWAIT P0, [UR4], R3 ;  /* 0x00000003ff0075a7 */ /* 0x000e640008001104 */
[----:B-1----:R-:W-:Y:S05]  /*2810*/  @!P0 BRA `(.L_x_44) ;  /* 0x00000058001c8947 */ /* 0x002fea0003800000 */
.L_x_152:
[----:B------:R-:W-:-:S04]  /*2820*/  UIADD3 UR5, UPT, UPT, UR23, 0x1, URZ ;  /* 0x0000000117057890 */ /* 0x000fc8000fffe0ff */
[----:B------:R-:W-:-:S04]  /*2830*/  UISETP.NE.AND UP0, UPT, UR5, 0x11, UPT ;  /* 0x000000110500788c */ /* 0x000fc8000bf05270 */
[----:B------:R-:W-:Y:S02]  /*2840*/  USEL UR7, URZ, 0x1, UP0 ;  /* 0x00000001ff077887 */ /* 0x000fe40008000000 */
[----:B------:R-:W-:-:S04]  /*2850*/  USEL UR5, UR5, URZ, UP0 ;  /* 0x000000ff05057287 */ /* 0x000fc80008000000 */
[----:B------:R-:W-:Y:S01]  /*2860*/  ULEA UR4, UR5, UR6, 0x3 ;  /* 0x0000000605047291 */ /* 0x000fe2000f8e18ff */
[----:B------:R-:W-:-:S04]  /*2870*/  LOP3.LUT R2, R15, UR7, RZ, 0x3c, !PT ;  /* 0x000000070f027c12 */ /* 0x000fc8000f8e3cff */
[----:B-1----:R-:W-:-:S04]  /*2880*/  SHF.L.U32 R3, R2, 0x1f, RZ ;  /* 0x0000001f02037819 */ /* 0x002fc800000006ff */
[----:B------:R-:W1:Y:S02]  /*2890*/  SYNCS.PHASECHK.TRANS64.TRYWAIT P0, [UR4], R3 ;  /* 0x00000003ff0075a7 */ /* 0x000e640008001104 */
[----:B-1----:R-:W-:Y:S05]  /*28a0*/  @!P0 BRA `(.L_x_45) ;  /* 0x0000005800108947 */ /* 0x002fea0003800000 */
.L_x_154:
        /* <DEDUP_REMOVED lines=9> */
.L_x_156:
        /* <DEDUP_REMOVED lines=9> */
.L_x_158:
        /* <DEDUP_REMOVED lines=9> */
.L_x_160:
        /* <DEDUP_REMOVED lines=9> */
.L_x_162:
        /* <DEDUP_REMOVED lines=9> */
.L_x_164:
        /* <DEDUP_REMOVED lines=9> */
.L_x_166:
        /* <DEDUP_REMOVED lines=9> */
.L_x_168:
        /* <DEDUP_REMOVED lines=9> */
.L_x_170:
        /* <DEDUP_REMOVED lines=9> */
.L_x_172:
        /* <DEDUP_REMOVED lines=9> */
.L_x_174:
        /* <DEDUP_REMOVED lines=9> */
.L_x_176:
        /* <DEDUP_REMOVED lines=9> */
.L_x_178:
        /* <DEDUP_REMOVED lines=9> */
.L_x_180:
        /* <DEDUP_REMOVED lines=9> */
.L_x_182:
[----:B------:R-:W-:-:S04]  /*3090*/  UIADD3 UR5, UPT, UPT, UR5, 0x1, URZ ;  /* 0x0000000105057890 */ /* 0x000fc8000fffe0ff */
[----:B------:R-:W-:-:S04]  /*30a0*/  UISETP.NE.AND UP0, UPT, UR5, 0x11, UPT ;  /* 0x000000110500788c */ /* 0x000fc8000bf05270 */
[----:B------:R-:W-:Y:S02]  /*30b0*/  USEL UR4, URZ, 0x1, UP0 ;  /* 0x00000001ff047887 */ /* 0x000fe40008000000 */
[----:B------:R-:W-:-:S04]  /*30c0*/  USEL UR5, UR5, URZ, UP0 ;  /* 0x000000ff05057287 */ /* 0x000fc80008000000 */
[----:B------:R-:W-:Y:S01]  /*30d0*/  ULEA UR5, UR5, UR6, 0x3 ;  /* 0x0000000605057291 */ /* 0x000fe2000f8e18ff */
[----:B-1----:R-:W-:-:S04]  /*30e0*/  LOP3.LUT R3, R2, UR4, RZ, 0x3c, !PT ;  /* 0x0000000402037c12 */ /* 0x002fc8000f8e3cff */
[----:B------:R-:W-:Y:S01]  /*30f0*/  SHF.L.U32 R3, R3, 0x1f, RZ ;  /* 0x0000001f03037819 */ /* 0x000fe200000006ff */
[----:B---3--:R-:W-:-:S07]  /*3100*/  IMAD.U32 R0, RZ, RZ, UR5 ;  /* 0x00000005ff007e24 */ /* 0x008fce000f8e00ff */
.L_x_60:
[----:B-1----:R1:W2:Y:S02]  /*3110*/  SYNCS.PHASECHK.TRANS64.TRYWAIT P0, [R0+URZ], R3 ;  /* 0x00000003000075a7 */ /* 0x0022a400080011ff */
[----:B--2---:R-:W-:Y:S05]  /*3120*/  @!P0 NANOSLEEP.SYNCS 0x989680 ;  /* 0x009896800000895d */ /* 0x004fea0003900000 */
[----:B------:R-:W2:Y:S02]  /*3130*/  @!P0 SYNCS.PHASECHK.TRANS64 P0, [R0+URZ], R3 ;  /* 0x00000003000085a7 */ /* 0x000ea400080010ff */
[----:B--2---:R-:W-:Y:S05]  /*3140*/  @P0 EXIT ;  /* 0x000000000000094d */ /* 0x004fea0003800000 */
[----:B------:R-:W-:Y:S05]  /*3150*/  BRA `(.L_x_60) ;  /* 0xfffffffc00ec7947 */ /* 0x000fea000383ffff */
.L_x_23:
[----:B------:R-:W-:-:S04]  /*3160*/  UISETP.NE.AND UP1, UPT, UR37, URZ, UPT ;  /* 0x000000ff2500728c */ /* 0x000fc8000bf25270 */
[----:B------:R-:W-:-:S09]  /*3170*/  UISETP.NE.OR UP1, UPT, UR10, 0x1, UP1 ;  /* 0x000000010a00788c */ /* 0x000fd20008f25670 */
[----:B------:R-:W-:Y:S05]  /*3180*/  BRA.U UP1, `(.L_x_61) ;  /* 0x00000005014c7547 */ /* 0x000fea000b800000 */
[----:B------:R-:W-:Y:S01]  /*3190*/  HFMA2 R11, -RZ, RZ, 0, 0 ;  /* 0x00000000ff0b7431 */ /* 0x000fe200000001ff */
[----:B------:R-:W-:Y:S01]  /*31a0*/  ISETP.GE.U32.AND P2, PT, R10, 0x2, PT ;  /* 0x000000020a00780c */ /* 0x000fe20003f46070 */
[----:B------:R-:W-:Y:S01]  /*31b0*/  IMAD.MOV.U32 R12, RZ, RZ, 0x1 ;  /* 0x00000001ff0c7424 */ /* 0x000fe200078e00ff */
[----:B------:R-:W-:Y:S01]  /*31c0*/  CS2R R8, SRZ ;  /* 0x0000000000087805 */ /* 0x000fe2000001ff00 */
[----:B------:R-:W-:Y:S01]  /*31d0*/  IMAD.MOV.U32 R3, RZ, RZ, RZ ;  /* 0x000000ffff037224 */ /* 0x000fe200078e00ff */
[----:B------:R-:W-:Y:S01]  /*31e0*/  UMOV UR4, 0x400 ;  /* 0x0000040000047882 */ /* 0x000fe20000000000 */
[----:B------:R-:W-:Y:S01]  /*31f0*/  UMOV UR6, URZ ;  /* 0x000000ff00067c82 */ /* 0x000fe20008000000 */
[----:B------:R-:W-:-:S12]  /*3200*/  ULEA UR37, UR37, UR4, 0x18 ;  /* 0x0000000425257291 */ /* 0x000fd8000f8ec0ff */
.L_x_65:
[----:B------:R-:W-:Y:S02]  /*3210*/  LEA R0, R3, UR37, 0x3 ;  /* 0x0000002503007c11 */ /* 0x000fe4000f8e18ff */
[----:B------:R-:W-:-:S03]  /*3220*/  SHF.L.U32 R5, R8, 0x1f, RZ ;  /* 0x0000001f08057819 */ /* 0x000fc600000006ff */
[----:B------:R-:W-:Y:S01]  /*3230*/  VIADD R4, R0, 0x1c0 ;  /* 0x000001c000047836 */ /* 0x000fe20000000000 */
[----:B------:R-:W1:Y:S02]  /*3240*/  SYNCS.PHASECHK.TRANS64.TRYWAIT P0, [R0+URZ+0x1b0], R5 ;  /* 0x0001b005000075a7 */ /* 0x000e6400080011ff */
[----:B-1----:R-:W-:Y:S05]  /*3250*/  @!P0 BRA `(.L_x_62) ;  /* 0x00000054000c8947 */ /* 0x002fea0003800000 */
.L_x_183:
[----:B------:R-:W-:Y:S01]  /*3260*/  ULEA UR5, UR6, UR37, 0x3 ;  /* 0x0000002506057291 */ /* 0x000fe2000f8e18ff */
[----:B------:R-:W-:Y:S01]  /*3270*/  PRMT R4, RZ, 0x654, R4 ;  /* 0x00000654ff047816 */ /* 0x000fe20000000004 */
[----:B-1----:R-:W-:Y:S01]  /*3280*/  @!P2 IMAD.MOV.U32 R5, RZ, RZ, 0x10 ;  /* 0x00000010ff05a424 */ /* 0x002fe200078e00ff */
[----:B------:R-:W-:Y:S01]  /*3290*/  SHF.L.U32 R7, R12, 0x1f, RZ ;  /* 0x0000001f0c077819 */ /* 0x000fe200000006ff */
[----:B------:R-:W-:Y:S01]  /*32a0*/  UIADD3 UR4, UPT, UPT, UR5, 0x150, URZ ;  /* 0x0000015005047890 */ /* 0x000fe2000fffe0ff */
[----:B------:R1:W-:Y:S05]  /*32b0*/  SYNCS.ARRIVE.TRANS64.RED.A1T0 RZ, [R4+URZ], RZ ;  /* 0x000000ff04ff79a7 */ /* 0x0003ea00081004ff */
[----:B------:R-:W-:Y:S01]  /*32c0*/  IMAD.U32 R13, RZ, RZ, UR4 ;  /* 0x00000004ff0d7e24 */ /* 0x000fe2000f8e00ff */
[----:B------:R-:W2:Y:S04]  /*32d0*/  SYNCS.PHASECHK.TRANS64.TRYWAIT P0, [UR5+0x160], R7 ;  /* 0x00016007ff0075a7 */ /* 0x000ea80008001105 */
[----:B------:R-:W-:Y:S01]  /*32e0*/  PRMT R13, R10, 0x654, R13 ;  /* 0x000006540a0d7816 */ /* 0x000fe2000000000d */
[----:B-12---:R-:W-:Y:S06]  /*32f0*/  @!P0 BRA `(.L_x_63) ;  /* 0x0000005000f88947 */ /* 0x006fec0003800000 */
.L_x_185:
[----:B------:R-:W-:Y:S01]  /*3300*/  ULEA UR4, UR6, UR37, 0x4 ;  /* 0x0000002506047291 */ /* 0x000fe2000f8e20ff */
[----:B------:R-:W-:Y:S01]  /*3310*/  SEL R2, R13, R2, !P2 ;  /* 0x000000020d027207 */ /* 0x000fe20005000000 */
[----:B------:R-:W-:Y:S01]  /*3320*/  UIADD3 UR5, UPT, UPT, UR5, 0x150, URZ ;  /* 0x0000015005057890 */ /* 0x000fe2000fffe0ff */
[----:B-1----:R-:W-:Y:S01]  /*3330*/  LEA R0, R11, UR37, 0x3 ;  /* 0x000000250b007c11 */ /* 0x002fe2000f8e18ff */
[----:B------:R-:W-:Y:S01]  /*3340*/  UIADD3 UR4, UPT, UPT, UR4, 0x1e0, URZ ;  /* 0x000001e004047890 */ /* 0x000fe2000fffe0ff */
[----:B------:R1:W-:Y:S01]  /*3350*/  @!P2 SYNCS.ARRIVE.TRANS64.RED RZ, [R2+URZ], R5 ;  /* 0x0000000502ffa9a7 */ /* 0x0003e200080004ff */
[----:B------:R-:W-:Y:S01]  /*3360*/  UIADD3 UR6, UPT, UPT, UR6, 0x1, URZ ;  /* 0x0000000106067890 */ /* 0x000fe2000fffe0ff */
[----:B------:R-:W-:-:S03]  /*3370*/  VIADD R3, R3, 0x1 ;  /* 0x0000000103037836 */ /* 0x000fc60000000000 */
[----:B------:R-:W-:Y:S02]  /*3380*/  UISETP.NE.AND UP0, UPT, UR6, 0x2, UPT ;  /* 0x000000020600788c */ /* 0x000fe4000bf05270 */
[----:B------:R-:W-:Y:S01]  /*3390*/  ISETP.NE.AND P0, PT, R3, 0x2, PT ;  /* 0x000000020300780c */ /* 0x000fe20003f05270 */
[----:B------:R-:W-:Y:S06]  /*33a0*/  UGETNEXTWORKID.BROADCAST [UR4], [UR5] ;  /* 0x00000000040073ca */ /* 0x000fec0008000100 */
[----:B------:R-:W-:Y:S02]  /*33b0*/  USEL UR4, URZ, 0x1, UP0 ;  /* 0x00000001ff047887 */ /* 0x000fe40008000000 */
[----:B------:R-:W-:-:S04]  /*33c0*/  USEL UR6, UR6, URZ, UP0 ;  /* 0x000000ff06067287 */ /* 0x000fc80008000000 */
[----:B------:R-:W-:Y:S02]  /*33d0*/  LOP3.LUT R12, R12, UR4, RZ, 0x3c, !PT ;  /* 0x000000040c0c7c12 */ /* 0x000fe4000f8e3cff */
[----:B-1----:R-:W-:-:S04]  /*33e0*/  SHF.L.U32 R5, R9, 0x1f, RZ ;  /* 0x0000001f09057819 */ /* 0x002fc800000006ff */
[----:B------:R-:W1:Y:S02]  /*33f0*/  SYNCS.PHASECHK.TRANS64.TRYWAIT P1, [R0+URZ+0x150], R5 ;  /* 0x00015005000075a7 */ /* 0x000e6400080211ff */
[----:B-1----:R-:W-:Y:S05]  /*3400*/  @!P1 BRA `(.L_x_64) ;  /* 0x0000005000cc9947 */ /* 0x002fea0003800000 */
.L_x_186:
[----:B------:R-:W-:Y:S01]  /*3410*/  LEA R4, R11, UR37, 0x4 ;  /* 0x000000250b047c11 */ /* 0x000fe2000f8e20ff */
[----:B-1----:R-:W-:Y:S01]  /*3420*/  VIADD R0, R0, 0x160 ;  /* 0x0000016000007836 */ /* 0x002fe20000000000 */
[----:B------:R-:W-:Y:S01]  /*3430*/  SEL R3, R3, RZ, P0 ;  /* 0x000000ff03037207 */ /* 0x000fe20000000000 */
[----:B------:R-:W-:-:S03]  /*3440*/  VIADD R11, R11, 0x1 ;  /* 0x000000010b0b7836 */ /* 0x000fc60000000000 */
[----:B------:R-:W1:Y:S01]  /*3450*/  LDS.128 R4, [R4+0x1e0] ;  /* 0x0001e00004047984 */ /* 0x000e620000000c00 */
[----:B------:R-:W-:Y:S02]  /*3460*/  PRMT R0, RZ, 0x654, R0 ;  /* 0x00000654ff007816 */ /* 0x000fe40000000000 */
[C---:B------:R-:W-:Y:S01]  /*3470*/  ISETP.NE.AND P1, PT, R11.reuse, 0x2, PT ;  /* 0x000000020b00780c */ /* 0x040fe20003f25270 */
[----:B------:R-:W-:Y:S01]  /*3480*/  @!PT LDS RZ, [RZ] ;  /* 0x00000000fffff984 */ /* 0x000fe20000000800 */
[----:B------:R-:W-:Y:S01]  /*3490*/  @!PT LDS RZ, [RZ] ;  /* 0x00000000fffff984 */ /* 0x000fe20000000800 */
[----:B------:R-:W-:Y:S01]  /*34a0*/  @!PT LDS RZ, [RZ] ;  /* 0x00000000fffff984 */ /* 0x000fe20000000800 */
[----:B------:R-:W-:Y:S01]  /*34b0*/  @!PT LDS RZ, [RZ] ;  /* 0x00000000fffff984 */ /* 0x000fe20000000800 */
[----:B------:R2:W-:Y:S06]  /*34c0*/  MEMBAR.ALL.CTA ;  /* 0x0000000000007992 */ /* 0x0005ec0000008000 */
[----:B--2---:R-:W2:Y:S01]  /*34d0*/  FENCE.VIEW.ASYNC.S ;  /* 0x00000000000073c6 */ /* 0x004ea20000000000 */
[----:B------:R-:W-:Y:S01]  /*34e0*/  SEL R11, R11, RZ, P1 ;  /* 0x000000ff0b0b7207 */ /* 0x000fe20000800000 */
[----:B--2---:R2:W-:Y:S01]  /*34f0*/  SYNCS.ARRIVE.TRANS64.RED.A1T0 RZ, [R0+URZ], RZ ;  /* 0x000000ff00ff79a7 */ /* 0x0045e200081004ff */
[----:B-1----:R-:W-:-:S02]  /*3500*/  LOP3.LUT P3, RZ, R6, 0x1, RZ, 0xc0, !PT ;  /* 0x0000000106ff7812 */ /* 0x002fc4000786c0ff */
[----:B------:R-:W-:-:S04]  /*3510*/  SEL R5, RZ, 0x1, P0 ;  /* 0x00000001ff057807 */ /* 0x000fc80000000000 */
[----:B------:R-:W-:Y:S02]  /*3520*/  LOP3.LUT R8, R8, R5, RZ, 0x3c, !PT ;  /* 0x0000000508087212 */ /* 0x000fe400078e3cff */
[----:B--2---:R-:W-:-:S04]  /*3530*/  SEL R0, RZ, 0x1, P1 ;  /* 0x00000001ff007807 */ /* 0x004fc80000800000 */
[----:B------:R-:W-:Y:S01]  /*3540*/  LOP3.LUT R9, R9, R0, RZ, 0x3c, !PT ;  /* 0x0000000009097212 */ /* 0x000fe200078e3cff */
[----:B------:R-:W-:Y:S06]  /*3550*/  @P3 BRA `(.L_x_65) ;  /* 0xfffffffc002c3947 */ /* 0x000fec000383ffff */
[----:B------:R-:W-:Y:S01]  /*3560*/  ULEA UR5, UR6, UR37, 0x3 ;  /* 0x0000002506057291 */ /* 0x000fe2000f8e18ff */
[----:B------:R-:W-:-:S08]  /*3570*/  SHF.L.U32 R3, R12, 0x1f, RZ ;  /* 0x0000001f0c037819 */ /* 0x000fd000000006ff */
[----:B------:R-:W1:Y:S02]  /*3580*/  SYNCS.PHASECHK.TRANS64 P0, [UR5+0x160], R3 ;  /* 0x00016003ff0075a7 */ /* 0x000e640008001005 */
[----:B-1----:R-:W-:Y:S05]  /*3590*/  @P0 BRA `(.L_x_66) ;  /* 0x0000000000080947 */ /* 0x002fea0003800000 */
[----:B------:R-:W1:Y:S02]  /*35a0*/  SYNCS.PHASECHK.TRANS64.TRYWAIT P0, [UR5+0x160], R3 ;  /* 0x00016003ff0075a7 */ /* 0x000e640008001105 */
[----:B-1----:R-:W-:Y:S05]  /*35b0*/  @!P0 BRA `(.L_x_67) ;  /* 0x0000005000748947 */ /* 0x002fea0003800000 */
.L_x_66:
[----:B------:R-:W-:-:S04]  /*35c0*/  UIADD3 UR4, UPT, UPT, UR6, 0x1, URZ ;  /* 0x0000000106047890 */ /* 0x000fc8000fffe0ff */
[----:B------:R-:W-:-:S04]  /*35d0*/  UISETP.NE.AND UP0, UPT, UR4, 0x2, UPT ;  /* 0x000000020400788c */ /* 0x000fc8000bf05270 */
[----:B------:R-:W-:Y:S02]  /*35e0*/  USEL UR7, URZ, 0x1, UP0 ;  /* 0x00000001ff077887 */ /* 0x000fe40008000000 */
[----:B------:R-:W-:-:S04]  /*35f0*/  USEL UR4, UR4, URZ, UP0 ;  /* 0x000000ff04047287 */ /* 0x000fc80008000000 */
[----:B------:R-:W-:Y:S01]  /*3600*/  ULEA UR4, UR4, UR37, 0x3 ;  /* 0x0000002504047291 */ /* 0x000fe2000f8e18ff */
[----:B-1----:R-:W-:-:S04]  /*3610*/  LOP3.LUT R3, R12, UR7, RZ, 0x3c, !PT ;  /* 0x000000070c037c12 */ /* 0x002fc8000f8e3cff */
[----:B------:R-:W-:-:S04]  /*3620*/  SHF.L.U32 R0, R3, 0x1f, RZ ;  /* 0x0000001f03007819 */ /* 0x000fc800000006ff */
[----:B------:R-:W1:Y:S02]  /*3630*/  SYNCS.PHASECHK.TRANS64 P0, [UR4+0x160], R0 ;  /* 0x00016000ff0075a7 */ /* 0x000e640008001004 */
[----:B-1----:R-:W-:Y:S05]  /*3640*/  @P0 EXIT ;  /* 0x000000000000094d */ /* 0x002fea0003800000 */
[----:B------:R-:W-:Y:S02]  /*3650*/  SHF.L.U32 R3, R3, 0x1f, RZ ;  /* 0x0000001f03037819 */ /* 0x000fe400000006ff */
[----:B------:R-:W-:-:S07]  /*3660*/  MOV R0, UR4 ;  /* 0x0000000400007c02 */ /* 0x000fce0008000f00 */
.L_x_68:
[----:B-1----:R1:W2:Y:S02]  /*3670*/  SYNCS.PHASECHK.TRANS64.TRYWAIT P0, [R0+URZ+0x160], R3 ;  /* 0x00016003000075a7 */ /* 0x0022a400080011ff */
[----:B--2---:R-:W-:Y:S05]  /*3680*/  @!P0 NANOSLEEP.SYNCS 0x989680 ;  /* 0x009896800000895d */ /* 0x004fea0003900000 */
[----:B------:R-:W2:Y:S02]  /*3690*/  @!P0 SYNCS.PHASECHK.TRANS64 P0, [R0+URZ+0x160], R3 ;  /* 0x00016003000085a7 */ /* 0x000ea400080010ff */
[----:B--2---:R-:W-:Y:S05]  /*36a0*/  @P0 EXIT ;  /* 0x000000000000094d */ /* 0x004fea0003800000 */
[----:B------:R-:W-:Y:S05]  /*36b0*/  BRA `(.L_x_68) ;  /* 0xfffffffc00ec7947 */ /* 0x000fea000383ffff */
.L_x_61:
[----:B------:R-:W-:Y:S05]  /*36c0*/  BRA.U UP4, `(.L_x_69) ;  /* 0x0000001104d87547 */ /* 0x000fea000b800000 */
[----:B------:R-:W-:Y:S01]  /*36d0*/  UMOV UR6, 0x40 ;  /* 0x0000004000067882 */ /* 0x000fe20000000000 */
[----:B------:R-:W-:Y:S01]  /*36e0*/  NOP ;  /* 0x0000000000007918 */ /* 0x000fe20000000000 */
[----:B------:R-:W-:Y:S01]  /*36f0*/  ULEA UR6, UR37, UR6, 0x18 ;  /* 0x0000000625067291 */ /* 0x000fe2000f8ec0ff */
[----:B------:R-:W-:Y:S02]  /*3700*/  UMOV UR7, 0x400 ;  /* 0x0000040000077882 */ /* 0x000fe40000000000 */
[----:B------:R-:W-:-:S06]  /*3710*/  ULEA UR37, UR37, UR7, 0x18 ;  /* 0x0000000725257291 */ /* 0x000fcc000f8ec0ff */
[----:B------:R-:W1:Y:S02]  /*3720*/  LDS.U8 R2, [UR6+0x1c] ;  /* 0x00001c06ff027984 */ /* 0x000e640008000000 */
[----:B-1----:R-:W-:-:S13]  /*3730*/  ISETP.NE.AND P0, PT, R2, RZ, PT ;  /* 0x000000ff0200720c */ /* 0x002fda0003f05270 */
[----:B------:R-:W-:Y:S05]  /*3740*/  @P0 BRA `(.L_x_70) ;  /* 0x0000000400080947 */ /* 0x000fea0003800000 */
[----:B------:R-:W-:Y:S02]  /*3750*/  UISETP.NE.U32.AND UP0, UPT, UR5, 0x1, UPT ;  /* 0x000000010500788c */ /* 0x000fe4000bf05070 */
[----:B------:R-:W-:-:S07]  /*3760*/  UIADD3 UR8, UPT, UPT, UR6, 0x8, URZ ;  /* 0x0000000806087890 */ /* 0x000fce000fffe0ff */
[----:B------:R-:W-:Y:S05]  /*3770*/  BRA.U !UP0, `(.L_x_71) ;  /* 0x00000001089c7547 */ /* 0x000fea000b800000 */
[----:B------:R-:W-:Y:S01]  /*3780*/  ELECT P0, URZ, PT ;  /* 0x0000000000ff782f */ /* 0x000fe20003800000 */
[----:B------:R-:W-:-:S12]  /*3790*/  BSSY B0, `(.L_x_71) ;  /* 0x0000025000007945 */ /* 0x000fd80003800000 */
[----:B------:R-:W-:Y:S05]  /*37a0*/  @!P0 BRA `(.L_x_72) ;  /* 0x00000000008c8947 */ /* 0x000fea0003800000 */
[----:B------:R-:W-:-:S05]  /*37b0*/  UMOV UR7, 0x10 ;  /* 0x0000001000077882 */ /* 0x000fca0000000000 */
[----:B------:R-:W-:Y:S04]  /*37c0*/  DEPBAR.LE SB1, 0x36 ;  /* 0x00009d800000791a */ /* 0x000fe80000000000 */
[----:B------:R-:W1:Y:S02]  /*37d0*/  UTCATOMSWS.2CTA.FIND_AND_SET.ALIGN UP1, UR7, UR7 ;  /* 0x00000007000775e3 */ /* 0x000e640008220800 */
[----:B-1----:R-:W-:Y:S01]  /*37e0*/  MOV R11, UR7 ;  /* 0x00000007000b7c02 */ /* 0x002fe20008000f00 */
[----:B------:R-:W-:Y:S06]  /*37f0*/  BRA.U UP1, `(.L_x_73) ;  /* 0x0000000101187547 */ /* 0x000fec000b800000 */
.L_x_74:
[----:B------:R-:W-:Y:S05]  /*3800*/  NANOSLEEP 0x64 ;  /* 0x000000640000795d */ /* 0x000fea0003800000 */
[----:B------:R-:W-:-:S05]  /*3810*/  UMOV UR7, 0x10 ;  /* 0x0000001000077882 */ /* 0x000fca0000000000 */
[----:B------:R-:W-:Y:S04]  /*3820*/  DEPBAR.LE SB1, 0x36 ;  /* 0x00009d800000791a */ /* 0x000fe80000000000 */
[----:B------:R-:W1:Y:S02]  /*3830*/  UTCATOMSWS.2CTA.FIND_AND_SET.ALIGN UP1, UR7, UR7 ;  /* 0x00000007000775e3 */ /* 0x000e640008220800 */
[----:B-1----:R-:W-:Y:S01]  /*3840*/  MOV R11, UR7 ;  /* 0x00000007000b7c02 */ /* 0x002fe20008000f00 */
[----:B------:R-:W-:Y:S05]  /*3850*/  BRA.U !UP1, `(.L_x_74) ;  /* 0xfffffffd09e87547 */ /* 0x000fea000b83ffff */
.L_x_73:
[----:B------:R-:W1:Y:S01]  /*3860*/  LDS R5, [UR6+0x10] ;  /* 0x00001006ff057984 */ /* 0x000e620008000800 */
[----:B------:R-:W-:Y:S01]  /*3870*/  IMAD.U32 R3, RZ, RZ, UR37 ;  /* 0x00000025ff037e24 */ /* 0x000fe2000f8e00ff */
[----:B------:R-:W-:-:S03]  /*3880*/  MOV R2, UR4 ;  /* 0x0000000400027c02 */ /* 0x000fc60008000f00 */
[----:B------:R-:W-:Y:S01]  /*3890*/  VIADD R3, R3, 0x200 ;  /* 0x0000020003037836 */ /* 0x000fe20000000000 */
[----:B-1----:R-:W-:-:S04]  /*38a0*/  SHF.L.U32 R5, R5, 0x1f, RZ ;  /* 0x0000001f05057819 */ /* 0x002fc800000006ff */
[----:B------:R-:W1:Y:S02]  /*38b0*/  SYNCS.PHASECHK.TRANS64.TRYWAIT P0, [UR6+0x8], R5 ;  /* 0x00000805ff0075a7 */ /* 0x000e640008001106 */
[----:B-1----:R-:W-:Y:S05]  /*38c0*/  @P0 BRA `(.L_x_75) ;  /* 0x0000000000080947 */ /* 0x002fea0003800000 */
[----:B------:R-:W1:Y:S02]  /*38d0*/  SYNCS.PHASECHK.TRANS64.TRYWAIT P0, [UR6+0x8], R5 ;  /* 0x00000805ff0075a7 */ /* 0x000e640008001106 */
[----:B-1----:R-:W-:Y:S05]  /*38e0*/  @!P0 BRA `(.L_x_76) ;  /* 0x0000004c00c08947 */ /* 0x002fea0003800000 */
.L_x_75:
[----:B-1----:R-:W-:Y:S01]  /*38f0*/  HFMA2 R4, -RZ, RZ, 0, 5.9604644775390625e-08 ;  /* 0x00000001ff047431 */ /* 0x002fe200000001ff */
[----:B------:R-:W-:Y:S01]  /*3900*/  UPRMT UR7, UR4, 0x654, UR8 ;  /* 0x0000065404077896 */ /* 0x000fe20008000008 */
[----:B------:R-:W-:Y:S01]  /*3910*/  IMAD.MOV.U32 R6, RZ, RZ, 0xffff ;  /* 0x0000ffffff067424 */ /* 0x000fe200078e00ff */
[----:B------:R-:W-:Y:S01]  /*3920*/  PRMT R2, R2, 0x654, R3 ;  /* 0x0000065402027816 */ /* 0x000fe20000000003 */
[----:B------:R-:W-:Y:S02]  /*3930*/  IMAD.MOV.U32 R5, RZ, RZ, 0x4 ;  /* 0x00000004ff057424 */ /* 0x000fe400078e00ff */
[----:B------:R-:W-:Y:S01]  /*3940*/  IMAD.SHL.U32 R9, R11, 0x20, RZ ;  /* 0x000000200b097824 */ /* 0x000fe200078e00ff */
[----:B------:R-:W-:Y:S02]  /*3950*/  MOV R3, UR7 ;  /* 0x0000000700037c02 */ /* 0x000fe40008000f00 */
[-C--:B------:R-:W-:Y:S01]  /*3960*/  SHF.L.U32 R7, R6, R11.reuse, RZ ;  /* 0x0000000b06077219 */ /* 0x080fe200000006ff */
[----:B------:R1:W-:Y:S01]  /*3970*/  SYNCS.ARRIVE.TRANS64.RED RZ, [UR7], R5 ;  /* 0x00000005ffff79a7 */ /* 0x0003e20008000407 */
[----:B------:R-:W-:Y:S01]  /*3980*/  SHF.L.U32 R6, R4, R11, RZ ;  /* 0x0000000b04067219 */ /* 0x000fe200000006ff */
[----:B------:R1:W-:Y:S04]  /*3990*/  STS [UR37+0x200], R9 ;  /* 0x00020009ff007988 */ /* 0x0003e80008000825 */
[----:B------:R1:W-:Y:S04]  /*39a0*/  STAS [R2.64], R11 ;  /* 0x0000000b02007dbd */ /* 0x0003e8000c0008ff */
[----:B------:R1:W-:Y:S04]  /*39b0*/  ATOMS.OR RZ, [UR6+0x14], R7 ;  /* 0x00001407ffff798c */ /* 0x0003e8000b000006 */
[----:B------:R1:W-:Y:S04]  /*39c0*/  ATOMS.OR RZ, [UR6+0x18], R6 ;  /* 0x00001806ffff798c */ /* 0x0003e8000b000006 */
[----:B------:R1:W-:Y:S02]  /*39d0*/  ATOMS.XOR RZ, [UR6+0x10], R4 ;  /* 0x00001004ffff798c */ /* 0x0003e4000b800006 */
.L_x_72:
[----:B------:R-:W-:Y:S05]  /*39e0*/  BSYNC B0 ;  /* 0x0000000000007941 */ /* 0x000fea0003800000 */
.L_x_71:
[----:B------:R-:W-:Y:S05]  /*39f0*/  BRA.U UP0, `(.L_x_77) ;  /* 0x00000001006c7547 */ /* 0x000fea000b800000 */
[----:B------:R-:W-:-:S03]  /*3a00*/  UMOV UR7, 0xffffffff ;  /* 0xffffffff00077882 */ /* 0x000fc60000000000 */
[----:B------:R-:W-:Y:S05]  /*3a10*/  BRA.DIV UR7, `(.L_x_78) ;  /* 0x0000004e078c7947 */ /* 0x000fea000b800000 */
[----:B------:R-:W-:-:S13]  /*3a20*/  ELECT P6, URZ, PT ;  /* 0x0000000000ff782f */ /* 0x000fda00038c0000 */
.L_x_190:
[----:B------:R-:W-:Y:S05]  /*3a30*/  @!P6 BRA `(.L_x_77) ;  /* 0x00000000005ce947 */ /* 0x000fea0003800000 */
[----:B-1----:R-:W1:Y:S02]  /*3a40*/  LDS R3, [UR6+0x10] ;  /* 0x00001006ff037984 */ /* 0x002e640008000800 */
[----:B-1----:R-:W-:-:S04]  /*3a50*/  SHF.L.U32 R3, R3, 0x1f, RZ ;  /* 0x0000001f03037819 */ /* 0x002fc800000006ff */
[----:B------:R-:W1:Y:S02]  /*3a60*/  SYNCS.PHASECHK.TRANS64.TRYWAIT P0, [UR6+0x8], R3 ;  /* 0x00000803ff0075a7 */ /* 0x000e640008001106 */
[----:B-1----:R-:W-:Y:S05]  /*3a70*/  @P0 BRA `(.L_x_79) ;  /* 0x0000000000080947 */ /* 0x002fea0003800000 */
[----:B------:R-:W1:Y:S02]  /*3a80*/  SYNCS.PHASECHK.TRANS64.TRYWAIT P0, [UR6+0x8], R3 ;  /* 0x00000803ff0075a7 */ /* 0x000e640008001106 */
[----:B-1----:R-:W-:Y:S05]  /*3a90*/  @!P0 BRA `(.L_x_80) ;  /* 0x0000004c008c8947 */ /* 0x002fea0003800000 */
.L_x_79:
[----:B------:R-:W2:Y:S01]  /*3aa0*/  LDS R5, [UR37+0x200] ;  /* 0x00020025ff057984 */ /* 0x000ea20008000800 */
[----:B-1----:R-:W-:Y:S02]  /*3ab0*/  HFMA2 R2, -RZ, RZ, 0, 5.9604644775390625e-08 ;  /* 0x00000001ff027431 */ /* 0x002fe400000001ff */
[----:B------:R-:W-:Y:S01]  /*3ac0*/  IMAD.MOV.U32 R3, RZ, RZ, 0xffff ;  /* 0x0000ffffff037424 */ /* 0x000fe200078e00ff */
[----:B------:R-:W-:Y:S01]  /*3ad0*/  UPRMT UR7, UR4, 0x654, UR8 ;  /* 0x0000065404077896 */ /* 0x000fe20008000008 */
[----:B--2---:R-:W-:-:S03]  /*3ae0*/  IMAD.SHL.U32 R4, R5, 0x20, RZ ;  /* 0x0000002005047824 */ /* 0x004fc600078e00ff */
[-C--:B------:R-:W-:Y:S02]  /*3af0*/  SHF.L.U32 R3, R3, R5.reuse, RZ ;  /* 0x0000000503037219 */ /* 0x080fe400000006ff */
[----:B------:R-:W-:Y:S01]  /*3b00*/  SHF.L.U32 R5, R2, R5, RZ ;  /* 0x0000000502057219 */ /* 0x000fe200000006ff */
[----:B------:R2:W-:Y:S04]  /*3b10*/  STS [UR37+0x200], R4 ;  /* 0x00020004ff007988 */ /* 0x0005e80008000825 */
[----:B------:R2:W-:Y:S04]  /*3b20*/  ATOMS.OR RZ, [UR6+0x14], R3 ;  /* 0x00001403ffff798c */ /* 0x0005e8000b000006 */
[----:B------:R2:W-:Y:S01]  /*3b30*/  ATOMS.OR RZ, [UR6+0x18], R5 ;  /* 0x00001805ffff798c */ /* 0x0005e2000b000006 */
[----:B------:R-:W-:Y:S03]  /*3b40*/  SYNCS.ARRIVE.TRANS64.RED.A1T0 RZ, [UR7], RZ ;  /* 0x000000ffffff79a7 */ /* 0x000fe60008100407 */
[----:B------:R2:W-:Y:S01]  /*3b50*/  ATOMS.XOR RZ, [UR6+0x10], R2 ;  /* 0x00001002ffff798c */ /* 0x0005e2000b800006 */
[----:B------:R-:W-:Y:S05]  /*3b60*/  BRA `(.L_x_77) ;  /* 0x0000000000107947 */ /* 0x000fea0003800000 */
.L_x_70:
[----:B------:R-:W-:-:S05]  /*3b70*/  MOV R2, 0xffffffff ;  /* 0xffffffff00027802 */ /* 0x000fca0000000f00 */
[----:B------:R1:W-:Y:S02]  /*3b80*/  STS [UR37+0x200], R2 ;  /* 0x00020002ff007988 */ /* 0x0003e40008000825 */
[----:B-1----:R-:W-:Y:S02]  /*3b90*/  MOV R2, 0x3bb0 ;  /* 0x00003bb000027802 */ /* 0x002fe40000000f00 */
[----:B-----5:R-:W-:Y:S05]  /*3ba0*/  CALL.REL.NOINC `($__internal_1_$__cuda_sm10x_tcgen05_guardrail_trap_phase_invalid_during_alloc) ;  /* 0x0000005000ec7944 */ /* 0x020fea0003c00000 */
.L_x_77:
[----:B------:R-:W-:Y:S05]  /*3bb0*/  WARPSYNC.ALL ;  /* 0x0000000000007948 */ /* 0x000fea0003800000 */
[----:B------:R-:W3:Y:S01]  /*3bc0*/  S2UR UR7, SR_CgaCtaId ;  /* 0x00000000000779c3 */ /* 0x000ee20000008800 */
[----:B------:R-:W-:Y:S01]  /*3bd0*/  UMOV UR6, 0x400 ;  /* 0x0000040000067882 */ /* 0x000fe20000000000 */
[----:B------:R-:W-:-:S06]  /*3be0*/  NOP ;  /* 0x0000000000007918 */ /* 0x000fcc0000000000 */
[----:B------:R-:W-:Y:S06]  /*3bf0*/  BAR.ARV 0x6, 0xa0 ;  /* 0x0182800000007b1d */ /* 0x000fec0000002000 */
[----:B------:R-:W4:Y:S01]  /*3c00*/  LDCU UR8, c[0x0][0x38c] ;  /* 0x00007180ff0877ac */ /* 0x000f220008000800 */
[----:B------:R-:W-:Y:S01]  /*3c10*/  LOP3.LUT R0, R0, 0xffff, RZ, 0xc0, !PT ;  /* 0x0000ffff00007812 */ /* 0x000fe200078ec0ff */
[----:B-1----:R-:W-:Y:S01]  /*3c20*/  IMAD.MOV.U32 R9, RZ, RZ, 0x1 ;  /* 0x00000001ff097424 */ /* 0x002fe200078e00ff */
[----:B------:R-:W-:Y:S01]  /*3c30*/  LOP3.LUT R8, R8, 0xffff, RZ, 0xc0, !PT ;  /* 0x0000ffff08087812 */ /* 0x000fe200078ec0ff */
[----:B------:R-:W-:Y:S01]  /*3c40*/  UMOV UR19, URZ ;  /* 0x000000ff00137c82 */ /* 0x000fe20008000000 */
[----:B------:R-:W-:Y:S01]  /*3c50*/  R2UR UR11, R0 ;  /* 0x00000000000b72ca */ /* 0x000fe200000e0000 */
[----:B------:R-:W-:Y:S01]  /*3c60*/  UMOV UR18, URZ ;  /* 0x000000ff00127c82 */ /* 0x000fe20008000000 */
[----:B------:R-:W-:Y:S01]  /*3c70*/  R2UR UR12, R8 ;  /* 0x00000000080c72ca */ /* 0x000fe200000e0000 */
[----:B------:R-:W-:Y:S01]  /*3c80*/  IMAD.MOV.U32 R8, RZ, RZ, RZ ;  /* 0x000000ffff087224 */ /* 0x000fe200078e00ff */
[----:B------:R-:W-:Y:S01]  /*3c90*/  UMOV UR17, URZ ;  /* 0x000000ff00117c82 */ /* 0x000fe20008000000 */
[----:B---3--:R-:W-:-:S02]  /*3ca0*/  ULEA UR7, UR7, UR6, 0x18 ;  /* 0x0000000607077291 */ /* 0x008fc4000f8ec0ff */
[----:B------:R-:W-:Y:S02]  /*3cb0*/  UISETP.NE.AND UP2, UPT, UR5, URZ, UPT ;  /* 0x000000ff0500728c */ /* 0x000fe4000bf45270 */
[----:B------:R-:W-:Y:S02]  /*3cc0*/  UIADD3 UR13, UPT, UPT, UR7, 0x3400, URZ ;  /* 0x00003400070d7890 */ /* 0x000fe4000fffe0ff */
[----:B------:R-:W-:Y:S02]  /*3cd0*/  UIADD3 UR14, UPT, UPT, UR7, 0x25400, URZ ;  /* 0x00025400070e7890 */ /* 0x000fe4000fffe0ff */
[----:B----4-:R-:W-:Y:S01]  /*3ce0*/  UIADD3 UR8, UPT, UPT, UR8, 0x3f, URZ ;  /* 0x0000003f08087890 */ /* 0x010fe2000fffe0ff */
[----:B--2---:R-:W1:Y:S01]  /*3cf0*/  LDS R2, [UR7+0x200] ;  /* 0x00020007ff027984 */ /* 0x004e620008000800 */
[----:B------:R-:W-:Y:S02]  /*3d00*/  USHF.R.U32.HI UR13, URZ, 0x4, UR13 ;  /* 0x00000004ff0d7899 */ /* 0x000fe4000801160d */
[----:B------:R-:W-:-:S02]  /*3d10*/  USHF.R.S32.HI UR6, URZ, 0x1f, UR8 ;  /* 0x0000001fff067899 */ /* 0x000fc40008011408 */
[----:B------:R-:W-:Y:S02]  /*3d20*/  USHF.R.U32.HI UR14, URZ, 0x4, UR14 ;  /* 0x00000004ff0e7899 */ /* 0x000fe4000801160e */
[----:B------:R-:W-:Y:S02]  /*3d30*/  ULEA.HI UR6, UR6, UR8, URZ, 0x6 ;  /* 0x0000000806067291 */ /* 0x000fe4000f8f30ff */
[----:B------:R-:W-:Y:S02]  /*3d40*/  ULOP3.LUT UR13, UR13, 0x3fff, URZ, 0xc0, !UPT ;  /* 0x00003fff0d0d7892 */ /* 0x000fe4000f8ec0ff */
[----:B------:R-:W-:Y:S02]  /*3d50*/  USHF.R.S32.HI UR6, URZ, 0x6, UR6 ;  /* 0x00000006ff067899 */ /* 0x000fe40008011406 */
[----:B------:R-:W-:Y:S02]  /*3d60*/  ULOP3.LUT UR14, UR14, 0x3fff, URZ, 0xc0, !UPT ;  /* 0x00003fff0e0e7892 */ /* 0x000fe4000f8ec0ff */
[----:B------:R-:W-:Y:S01]  /*3d70*/  UISETP.LT.AND UP0, UPT, UR6, 0x1, UPT ;  /* 0x000000010600788c */ /* 0x000fe2000bf01270 */
[----:B------:R-:W-:Y:S01]  /*3d80*/  UMOV UR28, 0x0 ;  /* 0x00000000001c7882 */ /* 0x000fe20000000000 */
[----:B------:R-:W-:Y:S01]  /*3d90*/  UMOV UR29, 0x8100490 ;  /* 0x08100490001d7882 */ /* 0x000fe20000000000 */
[----:B------:R-:W-:-:S02]  /*3da0*/  ULOP3.LUT UR13, UR13, 0x10000, URZ, 0xfc, !UPT ;  /* 0x000100000d0d7892 */ /* 0x000fc4000f8efcff */
[----:B------:R-:W-:Y:S02]  /*3db0*/  ULOP3.LUT UR14, UR14, 0x10000, URZ, 0xfc, !UPT ;  /* 0x000100000e0e7892 */ /* 0x000fe4000f8efcff */
[----:B------:R-:W-:Y:S01]  /*3dc0*/  USEL UR20, UR6, 0x1, !UP0 ;  /* 0x0000000106147887 */ /* 0x000fe2000c000000 */
[----:B------:R-:W-:Y:S01]  /*3dd0*/  UMOV UR26, 0x0 ;  /* 0x00000000001a7882 */ /* 0x000fe20000000000 */
[----:B------:R-:W-:Y:S01]  /*3de0*/  UMOV UR27, 0x8100490 ;  /* 0x08100490001b7882 */ /* 0x000fe20000000000 */
[----:B------:R-:W-:Y:S01]  /*3df0*/  UMOV UR24, 0x0 ;  /* 0x0000000000187882 */ /* 0x000fe20000000000 */
[----:B------:R-:W-:Y:S01]  /*3e00*/  UMOV UR25, 0x8100490 ;  /* 0x0810049000197882 */ /* 0x000fe20000000000 */
[----:B------:R-:W-:Y:S01]  /*3e10*/  UMOV UR22, 0x0 ;  /* 0x0000000000167882 */ /* 0x000fe20000000000 */
[----:B------:R-:W-:Y:S01]  /*3e20*/  UMOV UR23, 0x8100490 ;  /* 0x0810049000177882 */ /* 0x000fe20000000000 */
[----:B-1----:R-:W-:Y:S02]  /*3e30*/  R2UR UR21, R2 ;  /* 0x00000000021572ca */ /* 0x002fe400000e0000 */
[----:B------:R-:W-:-:S13]  /*3e40*/  CS2R R2, SRZ ;  /* 0x0000000000027805 */ /* 0x000fda000001ff00 */
.L_x_88:
[C---:B------:R-:W-:Y:S02]  /*3e50*/  LEA R0, R8.reuse, UR7, 0x3 ;  /* 0x0000000708007c11 */ /* 0x040fe4000f8e18ff */
[----:B------:R-:W-:Y:S02]  /*3e60*/  SHF.L.U32 R5, R3, 0x1f, RZ ;  /* 0x0000001f03057819 */ /* 0x000fe400000006ff */
[----:B------:R-:W-:Y:S02]  /*3e70*/  LEA R4, R8, UR7, 0x4 ;  /* 0x0000000708047c11 */ /* 0x000fe4000f8e20ff */
[----:B------:R-:W1:Y:S02]  /*3e80*/  SYNCS.PHASECHK.TRANS64.TRYWAIT P0, [R0+URZ+0x150], R5 ;  /* 0x00015005000075a7 */ /* 0x000e6400080011ff */
[----:B-1-34-:R-:W-:Y:S05]  /*3e90*/  @!P0 BRA `(.L_x_81) ;  /* 0x0000004800a48947 */ /* 0x01afea0003800000 */
.L_x_191:
[----:B-1----:R-:W1:Y:S01]  /*3ea0*/  LDS.128 R4, [R4+0x1e0] ;  /* 0x0001e00004047984 */ /* 0x002e620000000c00 */
[----:B------:R-:W-:Y:S02]  /*3eb0*/  VIADD R0, R0, 0x160 ;  /* 0x0000016000007836 */ /* 0x000fe40000000000 */
[----:B------:R-:W-:Y:S01]  /*3ec0*/  VIADD R8, R8, 0x1 ;  /* 0x0000000108087836 */ /* 0x000fe20000000000 */
[----:B------:R-:W-:Y:S01]  /*3ed0*/  @!PT LDS RZ, [RZ] ;  /* 0x00000000fffff984 */ /* 0x000fe20000000800 */
[----:B------:R-:W-:Y:S01]  /*3ee0*/  @!PT LDS RZ, [RZ] ;  /* 0x00000000fffff984 */ /* 0x000fe20000000800 */
[----:B------:R-:W-:Y:S01]  /*3ef0*/  @!PT LDS RZ, [RZ] ;  /* 0x00000000fffff984 */ /* 0x000fe20000000800 */
[----:B------:R-:W-:Y:S01]  /*3f00*/  @!PT LDS RZ, [RZ] ;  /* 0x00000000fffff984 */ /* 0x000fe20000000800 */
[----:B------:R2:W-:Y:S06]  /*3f10*/  MEMBAR.ALL.CTA ;  /* 0x0000000000007992 */ /* 0x0005ec0000008000 */
[----:B--2---:R-:W2:Y:S01]  /*3f20*/  FENCE.VIEW.ASYNC.S ;  /* 0x00000000000073c6 */ /* 0x004ea20000000000 */
[----:B------:R-:W-:-:S04]  /*3f30*/  PRMT R0, RZ, 0x654, R0 ;  /* 0x00000654ff007816 */ /* 0x000fc80000000000 */
[----:B--2---:R2:W-:Y:S01]  /*3f40*/  SYNCS.ARRIVE.TRANS64.RED.A1T0 RZ, [R0+URZ], RZ ;  /* 0x000000ff00ff79a7 */ /* 0x0045e200081004ff */
[----:B-1----:R-:W-:Y:S01]  /*3f50*/  LOP3.LUT P1, RZ, R6, 0x1, RZ, 0xc0, !PT ;  /* 0x0000000106ff7812 */ /* 0x002fe2000782c0ff */
[----:B--2---:R-:W-:-:S12]  /*3f60*/  BRA.U UP2, `(.L_x_82) ;  /* 0x0000000502087547 */ /* 0x004fd8000b800000 */
[----:B------:R-:W1:Y:S01]  /*3f70*/  LDCU UR8, c[0x0][0x38c] ;  /* 0x00007180ff0877ac */ /* 0x000e620008000800 */
[----:B------:R-:W-:Y:S02]  /*3f80*/  PLOP3.LUT P2, PT, PT, PT, PT, 0x80, 0x8 ;  /* 0x000000000008781c */ /* 0x000fe40003f4f070 */
[----:B------:R-:W-:Y:S01]  /*3f90*/  SHF.L.U32 R5, R9, 0x1f, RZ ;  /* 0x0000001f09057819 */ /* 0x000fe200000006ff */
[----:B------:R-:W-:Y:S02]  /*3fa0*/  ULEA UR9, UR19, UR7, 0x3 ;  /* 0x0000000713097291 */ /* 0x000fe4000f8e18ff */
[----:B------:R-:W-:Y:S02]  /*3fb0*/  ULEA UR10, UR19, UR21, 0x5 ;  /* 0x00000015130a7291 */ /* 0x000fe4000f8e28ff */
[----:B-1----:R-:W-:-:S06]  /*3fc0*/  UISETP.GE.AND UP0, UPT, UR8, 0x1, UPT ;  /* 0x000000010800788c */ /* 0x002fcc000bf06270 */
[----:B------:R-:W-:-:S05]  /*3fd0*/  PLOP3.LUT P0, PT, PT, PT, UP0, 0x80, 0x8 ;  /* 0x000000000008781c */ /* 0x000fca0003f0f008 */
[----:B------:R-:W-:-:S08]  /*3fe0*/  @UP0 ULEA UR8, UR18, UR7, 0x3 ;  /* 0x0000000712080291 */ /* 0x000fd0000f8e18ff */
[----:B------:R-:W-:-:S04]  /*3ff0*/  @P0 SHF.L.U32 R0, R2, 0x1f, RZ ;  /* 0x0000001f02000819 */ /* 0x000fc800000006ff */
[----:B------:R1:W2:Y:S01]  /*4000*/  @P0 SYNCS.PHASECHK.TRANS64.TRYWAIT P2, [UR8], R0 ;  /* 0x00000000ff0005a7 */ /* 0x0002a20008041108 */
[----:B------:R-:W3:Y:S02]  /*4010*/  SYNCS.PHASECHK.TRANS64.TRYWAIT P0, [UR9+0x190], R5 ;  /* 0x00019005ff0075a7 */ /* 0x000ee40008001109 */
[----:B-123--:R-:W-:Y:S05]  /*4020*/  @!P0 BRA `(.L_x_83) ;  /* 0x0000004800548947 */ /* 0x00efea0003800000 */
.L_x_193:
[----:B------:R-:W-:Y:S01]  /*4030*/  UMOV UR16, UR17 ;  /* 0x0000001100107c82 */ /* 0x000fe20008000000 */
[----:B------:R-:W-:Y:S05]  /*4040*/  BRA.U !UP0, `(.L_x_84) ;  /* 0x0000000108c07547 */ /* 0x000fea000b800000 */
[----:B------:R-:W-:Y:S02]  /*4050*/  UIADD3 UR16, UPT, UPT, UR20, UR17, URZ ;  /* 0x0000001114107290 */ /* 0x000fe4000fffe0ff */
[----:B------:R-:W-:Y:S01]  /*4060*/  UPLOP3.LUT UP3, UPT, UPT, UPT, UPT, 0x40, 0x4 ;  /* 0x000000000004789c */ /* 0x000fe20003f6e870 */
[----:B------:R-:W-:Y:S01]  /*4070*/  UMOV UR15, UR6 ;  /* 0x00000006000f7c82 */ /* 0x000fe20008000000 */
[----:B------:R-:W-:-:S09]  /*4080*/  UMOV UR46, UR18 ;  /* 0x00000012002e7c82 */ /* 0x000fd20008000000 */
.L_x_87:
[----:B--2---:R-:W-:Y:S01]  /*4090*/  ULEA UR8, UR46, UR7, 0x3 ;  /* 0x000000072e087291 */ /* 0x004fe2000f8e18ff */
[----:B---3--:R-:W-:Y:S11]  /*40a0*/  @P2 BRA `(.L_x_85) ;  /* 0x00000000000c2947 */ /* 0x008ff60003800000 */
[----:B-1----:R-:W-:Y:S04]  /*40b0*/  SHF.L.U32 R5, R2, 0x1f, RZ ;  /* 0x0000001f02057819 */ /* 0x002fe800000006ff */
[----:B------:R-:W1:Y:S02]  /*40c0*/  SYNCS.PHASECHK.TRANS64.TRYWAIT P0, [UR8], R5 ;  /* 0x00000005ff0075a7 */ /* 0x000e640008001108 */
[----:B-1----:R-:W-:Y:S05]  /*40d0*/  @!P0 BRA `(.L_x_86) ;  /* 0x0000004800408947 */ /* 0x002fea0003800000 */
.L_x_85:
[----:B------:R-:W-:Y:S01]  /*40e0*/  UISETP.NE.AND UP0, UPT, UR15, 0x1, UPT ;  /* 0x000000010f00788c */ /* 0x000fe2000bf05270 */
[----:B------:R-:W-:Y:S01]  /*40f0*/  PLOP3.LUT P2, PT, PT, PT, PT, 0x80, 0x8 ;  /* 0x000000000008781c */ /* 0x000fe20003f4f070 */
[----:B------:R-:W-:Y:S02]  /*4100*/  UIADD3 UR18, UPT, UPT, UR46, 0x1, URZ ;  /* 0x000000012e127890 */ /* 0x000fe4000fffe0ff */
[----:B------:R-:W-:Y:S02]  /*4110*/  ULEA UR32, UR46, UR14, 0x8 ;  /* 0x0000000e2e207291 */ /* 0x000fe4000f8e40ff */
[----:B------:R-:W-:Y:S01]  /*4120*/  UISETP.NE.AND UP1, UPT, UR18, 0x11, UPT ;  /* 0x000000111200788c */ /* 0x000fe2000bf25270 */
[----:B------:R-:W-:Y:S01]  /*4130*/  PLOP3.LUT P0, PT, PT, PT, UP0, 0x80, 0x8 ;  /* 0x000000000008781c */ /* 0x000fe20003f0f008 */
[----:B------:R-:W-:Y:S02]  /*4140*/  UIADD3 UR44, UPT, UPT, UR32, 0x2, URZ ;  /* 0x00000002202c7890 */ /* 0x000fe4000fffe0ff */
[----:B------:R-:W-:Y:S02]  /*4150*/  USEL UR31, URZ, 0x1, UP1 ;  /* 0x00000001ff1f7887 */ /* 0x000fe40008800000 */
[----:B------:R-:W-:Y:S02]  /*4160*/  USEL UR18, UR18, URZ, UP1 ;  /* 0x000000ff12127287 */ /* 0x000fe40008800000 */
[----:B------:R-:W-:Y:S02]  /*4170*/  UIADD3 UR40, UPT, UPT, UR32, 0x4, URZ ;  /* 0x0000000420287890 */ /* 0x000fe4000fffe0ff */
[----:B------:R-:W-:Y:S01]  /*4180*/  @UP0 ULEA UR30, UR18, UR7, 0x3 ;  /* 0x00000007121e0291 */ /* 0x000fe2000f8e18ff */
[----:B------:R-:W-:Y:S01]  /*4190*/  LOP3.LUT R2, R2, UR31, RZ, 0x3c, !PT ;  /* 0x0000001f02027c12 */ /* 0x000fe2000f8e3cff */
[----:B------:R-:W-:Y:S02]  /*41a0*/  UIADD3 UR36, UPT, UPT, UR32, 0x6, URZ ;  /* 0x0000000620247890 */ /* 0x000fe4000fffe0ff */
[----:B------:R-:W-:Y:S01]  /*41b0*/  UIADD3 UR8, UPT, UPT, UR8, 0x88, URZ ;  /* 0x0000008808087890 */ /* 0x000fe2000fffe0ff */
[----:B-1----:R-:W-:Y:S01]  /*41c0*/  @P0 SHF.L.U32 R0, R2, 0x1f, RZ ;  /* 0x0000001f02000819 */ /* 0x002fe200000006ff */
[----:B------:R-:W-:Y:S02]  /*41d0*/  UIADD3 UR17, UPT, UPT, UR17, 0x1, URZ ;  /* 0x0000000111117890 */ /* 0x000fe4000fffe0ff */
[----:B------:R-:W-:Y:S01]  /*41e0*/  UIADD3 UR15, UPT, UPT, UR15, -0x1, URZ ;  /* 0xffffffff0f0f7890 */ /* 0x000fe2000fffe0ff */
[----:B------:R2:W3:Y:S01]  /*41f0*/  @P0 SYNCS.PHASECHK.TRANS64.TRYWAIT P2, [UR30], R0 ;  /* 0x00000000ff0005a7 */ /* 0x0004e2000804111e */
[----:B------:R-:W-:Y:S02]  /*4200*/  ULEA UR30, UR46, UR13, 0x9 ;  /* 0x0000000d2e1e7291 */ /* 0x000fe4000f8e48ff */
[----:B------:R-:W-:Y:S02]  /*4210*/  UISETP.NE.AND UP0, UPT, UR17, UR16, UPT ;  /* 0x000000101100728c */ /* 0x000fe4000bf05270 */
[----:B------:R-:W-:Y:S02]  /*4220*/  UIADD3 UR42, UPT, UPT, UR30, 0x2, URZ ;  /* 0x000000021e2a7890 */ /* 0x000fe4000fffe0ff */
[----:B------:R-:W-:Y:S02]  /*4230*/  UIADD3 UR38, UPT, UPT, UR30, 0x4, URZ ;  /* 0x000000041e267890 */ /* 0x000fe4000fffe0ff */
[----:B------:R-:W-:Y:S01]  /*4240*/  UIADD3 UR34, UPT, UPT, UR30, 0x6, URZ ;  /* 0x000000061e227890 */ /* 0x000fe2000fffe0ff */
[----:B------:R-:W-:Y:S01]  /*4250*/  UMOV UR33, 0x40004040 ;  /* 0x4000404000217882 */ /* 0x000fe20000000000 */
[----:B------:R-:W-:Y:S01]  /*4260*/  UMOV UR31, 0x40004040 ;  /* 0x40004040001f7882 */ /* 0x000fe20000000000 */
[----:B------:R-:W-:Y:S01]  /*4270*/  UMOV UR45, 0x40004040 ;  /* 0x40004040002d7882 */ /* 0x000fe20000000000 */
[----:B------:R2:W-:Y:S01]  /*4280*/  UTCHMMA.2CTA gdesc[UR30], gdesc[UR32], tmem[UR10], tmem[UR28], idesc[UR29], UP3 ;  /* 0x00ff1c201e0075ea */ /* 0x0005e20009a0000a */
[----:B------:R-:W-:Y:S01]  /*4290*/  UPLOP3.LUT UP3, UPT, UPT, UPT, UPT, 0x80, 0x8 ;  /* 0x000000000008789c */ /* 0x000fe20003f6f070 */
[----:B------:R-:W-:Y:S01]  /*42a0*/  UMOV UR43, 0x40004040 ;  /* 0x40004040002b7882 */ /* 0x000fe20000000000 */
[----:B------:R-:W-:Y:S01]  /*42b0*/  UMOV UR41, 0x40004040 ;  /* 0x4000404000297882 */ /* 0x000fe20000000000 */
[----:B------:R2:W-:Y:S01]  /*42c0*/  UTCHMMA.2CTA gdesc[UR42], gdesc[UR44], tmem[UR10], tmem[UR26], idesc[UR27], UPT ;  /* 0x00ff1a2c2a0075ea */ /* 0x0005e2000ba0000a */
[----:B------:R-:W-:Y:S01]  /*42d0*/  UMOV UR39, 0x40004040 ;  /* 0x4000404000277882 */ /* 0x000fe20000000000 */
[----:B------:R-:W-:Y:S01]  /*42e0*/  UMOV UR37, 0x40004040 ;  /* 0x4000404000257882 */ /* 0x000fe20000000000 */
[----:B------:R-:W-:Y:S01]  /*42f0*/  UMOV UR35, 0x40004040 ;  /* 0x4000404000237882 */ /* 0x000fe20000000000 */
[----:B------:R2:W-:Y:S01]  /*4300*/  UTCHMMA.2CTA gdesc[UR38], gdesc[UR40], tmem[UR10], tmem[UR24], idesc[UR25], UPT ;  /* 0x00ff1828260075ea */ /* 0x0005e2000ba0000a */
[----:B------:R2:W-:Y:S01]  /*4310*/  UTCHMMA.2CTA gdesc[UR34], gdesc[UR36], tmem[UR10], tmem[UR22], idesc[UR23], UPT ;  /* 0x00ff1624220075ea */ /* 0x0005e2000ba0000a */
[----:B------:R2:W-:Y:S01]  /*4320*/  UTCBAR.2CTA.MULTICAST [UR8], URZ, UR12 ;  /* 0x000000ff080073e9 */ /* 0x0005e2000820080c */
[----:B------:R-:W-:Y:S01]  /*4330*/  UMOV UR46, UR18 ;  /* 0x00000012002e7c82 */ /* 0x000fe20008000000 */
[----:B------:R-:W-:Y:S05]  /*4340*/  BRA.U UP0, `(.L_x_87) ;  /* 0xfffffffd00507547 */ /* 0x000fea000b83ffff */
.L_x_84:
[----:B------:R-:W-:Y:S01]  /*4350*/  UIADD3 UR9, UPT, UPT, UR9, 0x170, URZ ;  /* 0x0000017009097890 */ /* 0x000fe2000fffe0ff */
[----:B------:R-:W-:-:S08]  /*4360*/  UMOV UR17, UR16 ;  /* 0x0000001000117c82 */ /* 0x000fd00008000000 */
[----:B------:R4:W-:Y:S01]  /*4370*/  UTCBAR.2CTA.MULTICAST [UR9], URZ, UR11 ;  /* 0x000000ff090073e9 */ /* 0x0009e2000820080b */
[----:B------:R-:W-:Y:S02]  /*4380*/  NOP ;  /* 0x0000000000007918 */ /* 0x000fe40000000000 */
.L_x_82:
[----:B------:R-:W-:Y:S01]  /*4390*/  UIADD3 UR19, UPT, UPT, UR19, 0x1, URZ ;  /* 0x0000000113137890 */ /* 0x000fe2000fffe0ff */
[----:B------:R-:W-:-:S03]  /*43a0*/  ISETP.NE.AND P0, PT, R8, 0x2, PT ;  /* 0x000000020800780c */ /* 0x000fc60003f05270 */
[----:B------:R-:W-:Y:S01]  /*43b0*/  UISETP.NE.AND UP0, UPT, UR19, 0x4, UPT ;  /* 0x000000041300788c */ /* 0x000fe2000bf05270 */
[----:B-12---:R-:W-:Y:S02]  /*43c0*/  SEL R0, RZ, 0x1, P0 ;  /* 0x00000001ff007807 */ /* 0x006fe40000000000 */
[----:B------:R-:W-:Y:S01]  /*43d0*/  SEL R8, R8, RZ, P0 ;  /* 0x000000ff08087207 */ /* 0x000fe20000000000 */
[----:B------:R-:W-:Y:S01]  /*43e0*/  USEL UR8, URZ, 0x1, UP0 ;  /* 0x00000001ff087887 */ /* 0x000fe20008000000 */
[----:B------:R-:W-:Y:S01]  /*43f0*/  LOP3.LUT R3, R3, R0, RZ, 0x3c, !PT ;  /* 0x0000000003037212 */ /* 0x000fe200078e3cff */
[----:B------:R-:W-:-:S04]  /*4400*/  USEL UR19, UR19, URZ, UP0 ;  /* 0x000000ff13137287 */ /* 0x000fc80008000000 */
[----:B------:R-:W-:Y:S01]  /*4410*/  LOP3.LUT R9, R9, UR8, RZ, 0x3c, !PT ;  /* 0x0000000809097c12 */ /* 0x000fe2000f8e3cff */
[----:B------:R-:W-:Y:S07]  /*4420*/  @P1 BRA `(.L_x_88) ;  /* 0xfffffff800881947 */ /* 0x000fee000383ffff */
[----:B------:R-:W1:Y:S01]  /*4430*/  S2UR UR6, SR_CgaCtaId ;  /* 0x00000000000679c3 */ /* 0x000e620000008800 */
[----:B------:R-:W-:Y:S01]  /*4440*/  ELECT P0, URZ, PT ;  /* 0x0000000000ff782f */ /* 0x000fe20003800000 */
[----:B------:R-:W-:Y:S01]  /*4450*/  HFMA2 R0, -RZ, RZ, 0, 5.9604644775390625e-08 ;  /* 0x00000001ff007431 */ /* 0x000fe200000001ff */
[----:B------:R-:W-:-:S05]  /*4460*/  UMOV UR8, 0x40 ;  /* 0x0000004000087882 */ /* 0x000fca0000000000 */
[----:B------:R-:W-:Y:S01]  /*4470*/  UVIRTCOUNT.DEALLOC.SMPOOL 0x80 ;  /* 0x000000800000784c */ /* 0x000fe20000000000 */
[----:B------:R-:W-:Y:S02]  /*4480*/  UISETP.NE.AND UP0, UPT, UR5, URZ, UPT ;  /* 0x000000ff0500728c */ /* 0x000fe4000bf05270 */
[----:B-1----:R-:W-:-:S09]  /*4490*/  ULEA UR6, UR6, UR8, 0x18 ;  /* 0x0000000806067291 */ /* 0x002fd2000f8ec0ff */
[----:B------:R1:W-:Y:S01]  /*44a0*/  @P0 STS.U8 [UR6+0x1c], R0 ;  /* 0x00001c00ff000988 */ /* 0x0003e20008000006 */
[----:B------:R-:W-:Y:S05]  /*44b0*/  BRA.U UP0, `(.L_x_89) ;  /* 0x0000000100a07547 */ /* 0x000fea000b800000 */
[----:B------:R-:W-:Y:S01]  /*44c0*/  UIADD3 UR5, UPT, UPT, UR7, 0x190, URZ ;  /* 0x0000019007057890 */ /* 0x000fe2000fffe0ff */
[----:B------:R-:W-:-:S03]  /*44d0*/  SHF.L.U32 R3, R9, 0x1f, RZ ;  /* 0x0000001f09037819 */ /* 0x000fc600000006ff */
[----:B------:R-:W-:-:S09]  /*44e0*/  ULEA UR8, UR19, UR5, 0x3 ;  /* 0x0000000513087291 */ /* 0x000fd2000f8e18ff */
[----:B------:R-:W2:Y:S02]  /*44f0*/  SYNCS.PHASECHK.TRANS64.TRYWAIT P0, [UR8], R3 ;  /* 0x00000003ff0075a7 */ /* 0x000ea40008001108 */
[----:B--2---:R-:W-:Y:S05]  /*4500*/  @!P0 BRA `(.L_x_90) ;  /* 0x00000044004c8947 */ /* 0x004fea0003800000 */
.L_x_196:
[----:B----4-:R-:W-:-:S04]  /*4510*/  UIADD3 UR9, UPT, UPT, UR19, 0x1, URZ ;  /* 0x0000000113097890 */ /* 0x010fc8000fffe0ff */
        /* <DEDUP_REMOVED lines=8> */
.L_x_198:
        /* <DEDUP_REMOVED lines=9> */
.L_x_200:
[----:B------:R-:W-:-:S04]  /*4630*/  UIADD3 UR9, UPT, UPT, UR9, 0x1, URZ ;  /* 0x0000000109097890 */ /* 0x000fc8000fffe0ff */
[----:B------:R-:W-:-:S04]  /*4640*/  UISETP.NE.AND UP1, UPT, UR9, 0x4, UPT ;  /* 0x000000040900788c */ /* 0x000fc8000bf25270 */
[----:B------:R-:W-:Y:S02]  /*4650*/  USEL UR8, URZ, 0x1, UP1 ;  /* 0x00000001ff087887 */ /* 0x000fe40008800000 */
[----:B------:R-:W-:-:S04]  /*4660*/  USEL UR9, UR9, URZ, UP1 ;  /* 0x000000ff09097287 */ /* 0x000fc80008800000 */
[----:B------:R-:W-:Y:S01]  /*4670*/  ULEA UR9, UR9, UR5, 0x3 ;  /* 0x0000000509097291 */ /* 0x000fe2000f8e18ff */
[----:B-1----:R-:W-:-:S04]  /*4680*/  LOP3.LUT R3, R2, UR8, RZ, 0x3c, !PT ;  /* 0x0000000802037c12 */ /* 0x002fc8000f8e3cff */
[----:B------:R-:W-:Y:S01]  /*4690*/  SHF.L.U32 R3, R3, 0x1f, RZ ;  /* 0x0000001f03037819 */ /* 0x000fe200000006ff */
[----:B------:R-:W-:-:S04]  /*46a0*/  IMAD.U32 R0, RZ, RZ, UR9 ;  /* 0x00000009ff007e24 */ /* 0x000fc8000f8e00ff */
[----:B------:R1:W2:Y:S03]  /*46b0*/  SYNCS.PHASECHK.TRANS64.TRYWAIT P0, [R0+URZ], R3 ;  /* 0x00000003000075a7 */ /* 0x0002a600080011ff */
[----:B--2---:R-:W-:Y:S05]  /*46c0*/  @!P0 NANOSLEEP.SYNCS 0x989680 ;  /* 0x009896800000895d */ /* 0x004fea0003900000 */
[----:B------:R-:W2:Y:S02]  /*46d0*/  @!P0 SYNCS.PHASECHK.TRANS64 P0, [R0+URZ], R3 ;  /* 0x00000003000085a7 */ /* 0x000ea400080010ff */
[----:B--2---:R-:W-:Y:S05]  /*46e0*/  @P0 BRA `(.L_x_93) ;  /* 0x0000000000200947 */ /* 0x004fea0003800000 */
.L_x_94:
[----:B--2---:R2:W4:Y:S02]  /*46f0*/  SYNCS.PHASECHK.TRANS64.TRYWAIT P0, [R0+URZ], R3 ;  /* 0x00000003000075a7 */ /* 0x00452400080011ff */
[----:B----4-:R-:W-:Y:S05]  /*4700*/  @!P0 NANOSLEEP.SYNCS 0x989680 ;  /* 0x009896800000895d */ /* 0x010fea0003900000 */
[----:B------:R-:W4:Y:S02]  /*4710*/  @!P0 SYNCS.PHASECHK.TRANS64 P0, [R0+URZ], R3 ;  /* 0x00000003000085a7 */ /* 0x000f2400080010ff */
[----:B----4-:R-:W-:Y:S05]  /*4720*/  @!P0 BRA `(.L_x_94) ;  /* 0xfffffffc00f08947 */ /* 0x010fea000383ffff */
[----:B------:R-:W-:Y:S05]  /*4730*/  BRA `(.L_x_93) ;  /* 0x00000000000c7947 */ /* 0x000fea0003800000 */
.L_x_89:
[----:B------:R-:W-:-:S04]  /*4740*/  UIADD3 UR5, UPT, UPT, UR7, 0x1d0, URZ ;  /* 0x000001d007057890 */ /* 0x000fc8000fffe0ff */
[----:B------:R-:W-:-:S09]  /*4750*/  UPRMT UR5, UR4, 0x654, UR5 ;  /* 0x0000065404057896 */ /* 0x000fd20008000005 */
[----:B------:R-:W-:Y:S03]  /*4760*/  SYNCS.ARRIVE.TRANS64.RED.A1T0 RZ, [UR5], RZ ;  /* 0x000000ffffff79a7 */ /* 0x000fe60008100405 */
.L_x_93:
[----:B-12---:R-:W-:Y:S01]  /*4770*/  SHF.L.U32 R3, RZ, 0x1f, RZ ;  /* 0x0000001fff037819 */ /* 0x006fe200000006ff */
[----:B------:R-:W-:Y:S01]  /*4780*/  UIADD3 UR5, UPT, UPT, UR7, 0x1d0, URZ ;  /* 0x000001d007057890 */ /* 0x000fe2000fffe0ff */
[----:B------:R-:W-:Y:S02]  /*4790*/  PLOP3.LUT P0, PT, PT, PT, UP0, 0x80, 0x8 ;  /* 0x000000000008781c */ /* 0x000fe40003f0f008 */
[----:B------:R-:W1:Y:S02]  /*47a0*/  SYNCS.PHASECHK.TRANS64.TRYWAIT P1, [UR7+0x1d0], R3 ;  /* 0x0001d003ff0075a7 */ /* 0x000e640008021107 */
[----:B-1----:R-:W-:Y:S09]  /*47b0*/  @!P1 BRA `(.L_x_95) ;  /* 0x0000004000e89947 */ /* 0x002ff20003800000 */
.L_x_202:
[----:B------:R-:W-:Y:S01]  /*47c0*/  @!UP0 UPRMT UR5, UR4, 0x654, UR5 ;  /* 0x0000065404058896 */ /* 0x000fe20008000005 */
[----:B------:R-:W-:Y:S02]  /*47d0*/  UMOV UR8, 0xffff ;  /* 0x0000ffff00087882 */ /* 0x000fe40000000000 */
[----:B------:R-:W-:-:S06]  /*47e0*/  UMOV UR4, 0x1 ;  /* 0x0000000100047882 */ /* 0x000fcc0000000000 */
[----:B------:R-:W-:Y:S01]  /*47f0*/  @!P0 SYNCS.ARRIVE.TRANS64.RED.A1T0 RZ, [UR5], RZ ;  /* 0x000000ffffff89a7 */ /* 0x000fe20008100405 */
[----:B------:R-:W-:Y:S01]  /*4800*/  NOP ;  /* 0x0000000000007918 */ /* 0x000fe20000000000 */
[----:B-1----:R-:W1:Y:S01]  /*4810*/  LDS R0, [UR6+0x14] ;  /* 0x00001406ff007984 */ /* 0x002e620008000800 */
[----:B------:R-:W-:-:S04]  /*4820*/  ULOP3.LUT UR5, UR21, 0xffff, URZ, 0xc0, !UPT ;  /* 0x0000ffff15057892 */ /* 0x000fc8000f8ec0ff */
[----:B------:R-:W-:-:S04]  /*4830*/  USHF.R.U32.HI UR5, URZ, 0x5, UR5 ;  /* 0x00000005ff057899 */ /* 0x000fc80008011605 */
[----:B------:R-:W-:Y:S02]  /*4840*/  USHF.L.U32 UR8, UR8, UR5, URZ ;  /* 0x0000000508087299 */ /* 0x000fe400080006ff */
[----:B------:R-:W-:-:S04]  /*4850*/  USHF.L.U32 UR4, UR4, UR5, URZ ;  /* 0x0000000504047299 */ /* 0x000fc800080006ff */
[----:B-1----:R-:W-:-:S04]  /*4860*/  LOP3.LUT R0, R0, UR8, RZ, 0xc0, !PT ;  /* 0x0000000800007c12 */ /* 0x002fc8000f8ec0ff */
[----:B------:R-:W-:-:S13]  /*4870*/  ISETP.NE.AND P0, PT, R0, UR8, PT ;  /* 0x0000000800007c0c */ /* 0x000fda000bf05270 */
[----:B------:R-:W-:Y:S05]  /*4880*/  @P0 BRA `(.L_x_96) ;  /* 0x0000000000580947 */ /* 0x000fea0003800000 */
[----:B------:R-:W1:Y:S02]  /*4890*/  LDS R0, [UR6+0x18] ;  /* 0x00001806ff007984 */ /* 0x000e640008000800 */
[----:B-1----:R-:W-:-:S04]  /*48a0*/  LOP3.LUT R0, R0, UR4, RZ, 0xc0, !PT ;  /* 0x0000000400007c12 */ /* 0x002fc8000f8ec0ff */
[----:B------:R-:W-:-:S13]  /*48b0*/  ISETP.NE.AND P0, PT, R0, UR4, PT ;  /* 0x0000000400007c0c */ /* 0x000fda000bf05270 */
[----:B------:R-:W-:Y:S05]  /*48c0*/  @P0 BRA `(.L_x_97) ;  /* 0x00000000003c0947 */ /* 0x000fea0003800000 */
[----:B------:R-:W1:Y:S01]  /*48d0*/  S2R R2, SR_LANEID ;  /* 0x0000000000027919 */ /* 0x000e620000000000 */
[----:B------:R-:W-:Y:S01]  /*48e0*/  ULOP3.LUT UR8, URZ, UR8, URZ, 0x33, !UPT ;  /* 0x00000008ff087292 */ /* 0x000fe2000f8e33ff */
[----:B------:R-:W-:Y:S01]  /*48f0*/  LOP3.LUT R4, RZ, UR4, RZ, 0x33, !PT ;  /* 0x00000004ff047c12 */ /* 0x000fe2000f8e33ff */
[----:B------:R-:W-:Y:S02]  /*4900*/  VOTEU.ANY UR7, UPT, PT ;  /* 0x0000000000077886 */ /* 0x000fe400038e0100 */
[----:B------:R-:W-:Y:S01]  /*4910*/  UFLO.U32 UR7, UR7 ;  /* 0x00000007000772bd */ /* 0x000fe200080e0000 */
[----:B------:R-:W2:Y:S01]  /*4920*/  REDUX UR4, R4 ;  /* 0x00000000040473c4 */ /* 0x000ea20000000000 */
[----:B------:R-:W-:-:S06]  /*4930*/  IMAD.U32 R0, RZ, RZ, UR8 ;  /* 0x00000008ff007e24 */ /* 0x000fcc000f8e00ff */
[----:B------:R1:W-:Y:S01]  /*4940*/  UTCATOMSWS.AND URZ, UR8 ;  /* 0x0000000800ff79e3 */ /* 0x0003e20008000000 */
[----:B------:R-:W3:Y:S01]  /*4950*/  REDUX UR5, R0 ;  /* 0x00000000000573c4 */ /* 0x000ee20000000000 */
[----:B-1----:R-:W-:Y:S01]  /*4960*/  ISETP.EQ.U32.AND P0, PT, R2, UR7, PT ;  /* 0x0000000702007c0c */ /* 0x002fe2000bf02070 */
[----:B--2---:R-:W-:Y:S01]  /*4970*/  IMAD.U32 R2, RZ, RZ, UR4 ;  /* 0x00000004ff027e24 */ /* 0x004fe2000f8e00ff */
[----:B---3--:R-:W-:-:S11]  /*4980*/  MOV R3, UR5 ;  /* 0x0000000500037c02 */ /* 0x008fd60008000f00 */
[----:B------:R1:W-:Y:S04]  /*4990*/  @P0 ATOMS.AND RZ, [UR6+0x14], R3 ;  /* 0x00001403ffff098c */ /* 0x0003e8000a800006 */
[----:B------:R1:W-:Y:S01]  /*49a0*/  @P0 ATOMS.AND RZ, [UR6+0x18], R2 ;  /* 0x00001802ffff098c */ /* 0x0003e2000a800006 */
[----:B------:R-:W-:Y:S05]  /*49b0*/  BRA `(.L_x_98) ;  /* 0x0000000000147947 */ /* 0x000fea0003800000 */
.L_x_97:
[----:B------:R-:W-:Y:S02]  /*49c0*/  MOV R2, 0x49e0 ;  /* 0x000049e000027802 */ /* 0x000fe40000000f00 */
[----:B---345:R-:W-:Y:S05]  /*49d0*/  CALL.REL.NOINC `($__internal_0_$__cuda_sm10x_tcgen05_guardrail_trap_col_being_dealloced_not_returned_by_alloc) ;  /* 0x0000004400547944 */ /* 0x038fea0003c00000 */
[----:B------:R-:W-:Y:S05]  /*49e0*/  BRA `(.L_x_98) ;  /* 0x0000000000087947 */ /* 0x000fea0003800000 */
.L_x_96:
[----:B------:R-:W-:Y:S02]  /*49f0*/  MOV R2, 0x4a10 ;  /* 0x00004a1000027802 */ /* 0x000fe40000000f00 */
[----:B---345:R-:W-:Y:S05]  /*4a00*/  CALL.REL.NOINC `($__internal_2_$__cuda_sm10x_tcgen05_guardrail_trap_unallocated_columns_being_dealloced) ;  /* 0x0000004400607944 */ /* 0x038fea0003c00000 */
.L_x_98:
[----:B------:R-:W-:Y:S01]  /*4a10*/  NOP ;  /* 0x0000000000007918 */ /* 0x000fe20000000000 */
[----:B----4-:R-:W-:Y:S05]  /*4a20*/  EXIT ;  /* 0x000000000000794d */ /* 0x010fea0003800000 */
.L_x_69:
[----:B------:R-:W-:-:S09]  /*4a30*/  UISETP.NE.OR UP5, UPT, UR10, 0x3, !UP5 ;  /* 0x000000030a00788c */ /* 0x000fd2000efa5670 */
[----:B------:R-:W-:Y:S05]  /*4a40*/  BRA.U UP5, `(.L_x_99) ;  /* 0x0000000d05e87547 */ /* 0x000fea000b800000 */
[----:B------:R-:W1:Y:S01]  /*4a50*/  LDC R0, c[0x0][0xb30] ;  /* 0x0002cc00ff007b82 */ /* 0x000e620000000800 */
[----:B------:R-:W2:Y:S01]  /*4a60*/  LDCU.64 UR8, c[0x0][0x888] ;  /* 0x00011100ff0877ac */ /* 0x000ea20008000a00 */
[----:B------:R-:W-:Y:S02]  /*4a70*/  HFMA2 R25, -RZ, RZ, 0, 0 ;  /* 0x00000000ff197431 */ /* 0x000fe400000001ff */
[----:B------:R-:W-:Y:S01]  /*4a80*/  IMAD.MOV.U32 R34, RZ, RZ, 0x1 ;  /* 0x00000001ff227424 */ /* 0x000fe200078e00ff */
[----:B------:R-:W-:Y:S01]  /*4a90*/  MOV R23, 0x1000 ;  /* 0x0000100000177802 */ /* 0x000fe20000000f00 */
[----:B------:R-:W3:Y:S01]  /*4aa0*/  LDCU.64 UR4, c[0x0][0x890] ;  /* 0x00011200ff0477ac */ /* 0x000ee20008000a00 */
[----:B------:R-:W-:Y:S01]  /*4ab0*/  IMAD.MOV.U32 R27, RZ, RZ, RZ ;  /* 0x000000ffff1b7224 */ /* 0x000fe200078e00ff */
[----:B------:R-:W4:Y:S01]  /*4ac0*/  LDC R19, c[0x0][0x370] ;  /* 0x0000dc00ff137b82 */ /* 0x000f220000000800 */
[----:B------:R-:W-:Y:S01]  /*4ad0*/  UMOV UR7, 0x400 ;  /* 0x0000040000077882 */ /* 0x000fe20000000000 */
[----:B------:R-:W-:-:S02]  /*4ae0*/  UPLOP3.LUT UP1, UPT, UPT, UPT, UPT, 0x40, 0x4 ;  /* 0x000000000004789c */ /* 0x000fc40003f2e870 */
[----:B------:R-:W-:Y:S01]  /*4af0*/  ULEA UR7, UR37, UR7, 0x18 ;  /* 0x0000000725077291 */ /* 0x000fe2000f8ec0ff */
[----:B------:R-:W-:-:S03]  /*4b00*/  UMOV UR13, URZ ;  /* 0x000000ff000d7c82 */ /* 0x000fc60008000000 */
[----:B------:R-:W4:Y:S01]  /*4b10*/  LDC R2, c[0x0][0xb0c] ;  /* 0x0002c300ff027b82 */ /* 0x000f220000000800 */
[----:B--2---:R-:W-:Y:S02]  /*4b20*/  UISETP.NE.U32.AND UP4, UPT, UR8, URZ, UPT ;  /* 0x000000ff0800728c */ /* 0x004fe4000bf85070 */
[----:B---3--:R-:W-:-:S05]  /*4b30*/  UISETP.NE.U32.AND UP5, UPT, UR4, URZ, UPT ;  /* 0x000000ff0400728c */ /* 0x008fca000bfa5070 */
[----:B------:R-:W2:Y:S01]  /*4b40*/  LDC R18, c[0x0][0xb20] ;  /* 0x0002c800ff127b82 */ /* 0x000ea20000000800 */
[----:B-1----:R-:W-:Y:S01]  /*4b50*/  ISETP.NE.AND P1, PT, R0, 0x1, PT ;  /* 0x000000010000780c */ /* 0x002fe20003f25270 */
[----:B------:R-:W-:Y:S02]  /*4b60*/  UISETP.NE.AND.EX UP4, UPT, UR9, URZ, UPT, UP4 ;  /* 0x000000ff0900728c */ /* 0x000fe4000bf85340 */
[----:B------:R-:W-:-:S04]  /*4b70*/  UISETP.NE.AND.EX UP5, UPT, UR5, URZ, UPT, UP5 ;  /* 0x000000ff0500728c */ /* 0x000fc8000bfa5350 */
[----:B-----5:R-:W1:Y:S08]  /*4b80*/  LDC.64 R32, c[0x0][0x348] ;  /* 0x0000d200ff207b82 */ /* 0x020e700000000a00 */
[----:B------:R-:W3:Y:S08]  /*4b90*/  LDC.64 R16, c[0x0][0xb10] ;  /* 0x0002c400ff107b82 */ /* 0x000ef00000000a00 */
[----:B------:R-:W1:Y:S08]  /*4ba0*/  LDC.64 R6, c[0x0][0xb18] ;  /* 0x0002c600ff067b82 */ /* 0x000e700000000a00 */
[----:B------:R-:W1:Y:S08]  /*4bb0*/  LDC.64 R4, c[0x0][0xb28] ;  /* 0x0002ca00ff047b82 */ /* 0x000e700000000a00 */
[----:B--2-4-:R-:W1:Y:S02]  /*4bc0*/  LDC R22, c[0x0][0x374] ;  /* 0x0000dd00ff167b82 */ /* 0x014e640000000800 */
.L_x_108:
[----:B------:R-:W-:Y:S02]  /*4bd0*/  LEA R0, R27, UR7, 0x3 ;  /* 0x000000071b007c11 */ /* 0x000fe4000f8e18ff */
[----:B------:R-:W-:Y:S02]  /*4be0*/  SHF.L.U32 R3, R25, 0x1f, RZ ;  /* 0x0000001f19037819 */ /* 0x000fe400000006ff */
[----:B------:R-:W-:Y:S02]  /*4bf0*/  LEA R28, R27, UR7, 0x4 ;  /* 0x000000071b1c7c11 */ /* 0x000fe4000f8e20ff */
[----:B--2---:R-:W2:Y:S02]  /*4c00*/  SYNCS.PHASECHK.TRANS64.TRYWAIT P0, [R0+URZ+0x150], R3 ;  /* 0x00015003000075a7 */ /* 0x004ea400080011ff */
[----:B--2---:R-:W-:Y:S05]  /*4c10*/  @!P0 BRA `(.L_x_100) ;  /* 0x0000003c00e88947 */ /* 0x004fea0003800000 */
.L_x_203:
[----:B------:R-:W-:Y:S01]  /*4c20*/  ISETP.GE.AND P0, PT, R26, 0x1, PT ;  /* 0x000000011a00780c */ /* 0x000fe20003f06270 */
[----:B------:R-:W4:Y:S01]  /*4c30*/  LDS.128 R28, [R28+0x1e0] ;  /* 0x0001e0001c1c7984 */ /* 0x000f220000000c00 */
[----:B--2---:R-:W-:Y:S01]  /*4c40*/  VIADD R0, R0, 0x160 ;  /* 0x0000016000007836 */ /* 0x004fe20000000000 */
[----:B------:R-:W-:Y:S01]  /*4c50*/  @!PT LDS RZ, [RZ] ;  /* 0x00000000fffff984 */ /* 0x000fe20000000800 */
[----:B------:R-:W-:Y:S01]  /*4c60*/  @!PT LDS RZ, [RZ] ;  /* 0x00000000fffff984 */ /* 0x000fe20000000800 */
[----:B------:R-:W-:Y:S01]  /*4c70*/  @!PT LDS RZ, [RZ] ;  /* 0x00000000fffff984 */ /* 0x000fe20000000800 */
[----:B------:R-:W-:Y:S01]  /*4c80*/  @!PT LDS RZ, [RZ] ;  /* 0x00000000fffff984 */ /* 0x000fe20000000800 */
[----:B------:R2:W-:Y:S06]  /*4c90*/  MEMBAR.ALL.CTA ;  /* 0x0000000000007992 */ /* 0x0005ec0000008000 */
[----:B--2---:R-:W2:Y:S01]  /*4ca0*/  FENCE.VIEW.ASYNC.S ;  /* 0x00000000000073c6 */ /* 0x004ea20000000000 */
[----:B------:R-:W-:Y:S04]  /*4cb0*/  PRMT R0, RZ, 0x654, R0 ;  /* 0x00000654ff007816 */ /* 0x000fe80000000000 */
[----:B--2---:R2:W-:Y:S01]  /*4cc0*/  SYNCS.ARRIVE.TRANS64.RED.A1T0 RZ, [R0+URZ], RZ ;  /* 0x000000ff00ff79a7 */ /* 0x0045e200081004ff */
[----:B----4-:R-:W-:Y:S11]  /*4cd0*/  LOP3.LUT P3, RZ, R30, 0x1, RZ, 0xc0, !PT ;  /* 0x000000011eff7812 */ /* 0x010ff6000786c0ff */
[----:B------:R-:W-:Y:S02]  /*4ce0*/  @!UPT UIADD3 URZ, UPT, UPT, URZ, URZ, URZ ;  /* 0x000000fffffff290 */ /* 0x000fe4000fffe0ff */
[----:B------:R-:W-:Y:S02]  /*4cf0*/  @P3 MOV R13, R28 ;  /* 0x0000001c000d3202 */ /* 0x000fe40000000f00 */
[----:B------:R-:W-:Y:S01]  /*4d00*/  @P3 LOP3.LUT R8, R29, 0xffff, RZ, 0xc0, !PT ;  /* 0x0000ffff1d083812 */ /* 0x000fe200078ec0ff */
[----:B--2---:R-:W-:Y:S06]  /*4d10*/  @!P0 BRA `(.L_x_101) ;  /* 0x0000000000a48947 */ /* 0x004fec0003800000 */
[----:B-1----:R-:W-:Y:S01]  /*4d20*/  IMAD.HI.U32 R37, R22, R7, RZ ;  /* 0x0000000716257227 */ /* 0x002fe200078e00ff */
[----:B------:R-:W-:Y:S02]  /*4d30*/  ISETP.NE.AND P0, PT, R6, 0x1, PT ;  /* 0x000000010600780c */ /* 0x000fe40003f05270 */
[----:B------:R-:W-:Y:S01]  /*4d40*/  ISETP.NE.AND P2, PT, R26, 0x1, PT ;  /* 0x000000011a00780c */ /* 0x000fe20003f45270 */
[----:B---3--:R-:W-:Y:S01]  /*4d50*/  IMAD.HI.U32 R36, R19, R16, RZ ;  /* 0x0000001013247227 */ /* 0x008fe200078e00ff */
[----:B------:R-:W-:Y:S02]  /*4d60*/  SHF.R.U32.HI R37, RZ, R18, R37 ;  /* 0x00000012ff257219 */ /* 0x000fe40000011625 */
[----:B------:R-:W-:Y:S01]  /*4d70*/  ISETP.NE.AND P4, PT, R2, 0x1, PT ;  /* 0x000000010200780c */ /* 0x000fe20003f85270 */
[----:B------:R-:W-:Y:S01]  /*4d80*/  IMAD.HI.U32 R38, R13, R16, RZ ;  /* 0x000000100d267227 */ /* 0x000fe200078e00ff */
[----:B------:R-:W-:Y:S02]  /*4d90*/  SHF.R.U32.HI R36, RZ, R17, R36 ;  /* 0x00000011ff247219 */ /* 0x000fe40000011624 */
[----:B------:R-:W-:Y:S01]  /*4da0*/  SEL R3, R22, R37, !P0 ;  /* 0x0000002516037207 */ /* 0x000fe20004000000 */
[C---:B------:R-:W-:Y:S01]  /*4db0*/  IMAD.HI.U32 R37, R8.reuse, R7, RZ ;  /* 0x0000000708257227 */ /* 0x040fe200078e00ff */
[----:B------:R-:W-:Y:S02]  /*4dc0*/  SEL R11, R19, R36, !P4 ;  /* 0x00000024130b7207 */ /* 0x000fe40006000000 */
[----:B------:R-:W-:Y:S01]  /*4dd0*/  SHF.R.U32.HI R38, RZ, R17, R38 ;  /* 0x00000011ff267219 */ /* 0x000fe20000011626 */
[----:B------:R-:W-:Y:S01]  /*4de0*/  IMAD.HI.U32 R40, R3, R4, RZ ;  /* 0x0000000403287227 */ /* 0x000fe200078e00ff */
[----:B------:R-:W-:Y:S03]  /*4df0*/  SHF.R.U32.HI R37, RZ, R18, R37 ;  /* 0x00000012ff257219 */ /* 0x000fe60000011625 */
[----:B------:R-:W-:Y:S01]  /*4e00*/  IMAD.HI.U32 R36, R11, R4, RZ ;  /* 0x000000040b247227 */ /* 0x000fe200078e00ff */
[----:B------:R-:W-:Y:S02]  /*4e10*/  @P2 SHF.R.U32.HI R3, RZ, R5, R40 ;  /* 0x00000005ff032219 */ /* 0x000fe40000011628 */
[----:B------:R-:W-:Y:S02]  /*4e20*/  SEL R9, R8, R37, !P0 ;  /* 0x0000002508097207 */ /* 0x000fe40004000000 */
[----:B------:R-:W-:Y:S01]  /*4e30*/  @P2 SHF.R.U32.HI R11, RZ, R5, R36 ;  /* 0x00000005ff0b2219 */ /* 0x000fe20000011624 */
[C---:B------:R-:W-:Y:S01]  /*4e40*/  IMAD R10, R26.reuse, R3, RZ ;  /* 0x000000031a0a7224 */ /* 0x040fe200078e02ff */
[----:B------:R-:W-:Y:S01]  /*4e50*/  SEL R3, R13, R38, !P4 ;  /* 0x000000260d037207 */ /* 0x000fe20006000000 */
[C---:B------:R-:W-:Y:S03]  /*4e60*/  IMAD.HI.U32 R14, R9.reuse, R4, RZ ;  /* 0x00000004090e7227 */ /* 0x040fe600078e00ff */
[----:B------:R-:W-:Y:S01]  /*4e70*/  ISETP.GE.AND P0, PT, R9, R10, PT ;  /* 0x0000000a0900720c */ /* 0x000fe20003f06270 */
[C---:B------:R-:W-:Y:S01]  /*4e80*/  IMAD R12, R26.reuse, R11, RZ ;  /* 0x0000000b1a0c7224 */ /* 0x040fe200078e02ff */
[-C--:B------:R-:W-:Y:S04]  /*4e90*/  SHF.R.U32.HI R14, RZ, R5.reuse, R14 ;  /* 0x00000005ff0e7219 */ /* 0x080fe8000001160e */
[----:B------:R-:W-:Y:S02]  /*4ea0*/  ISETP.GE.OR P0, PT, R3, R12, P0 ;  /* 0x0000000c0300720c */ /* 0x000fe40000706670 */
[----:B------:R-:W-:Y:S05]  /*4eb0*/  SEL R15, R9, R14, !P2 ;  /* 0x0000000e090f7207 */ /* 0x000fea0005000000 */
[----:B------:R-:W-:Y:S04]  /*4ec0*/  IMAD.MOV R14, RZ, RZ, -R15 ;  /* 0x000000ffff0e7224 */ /* 0x000fe800078e0a0f */
[----:B------:R-:W-:Y:S02]  /*4ed0*/  IMAD R14, R26, R14, R9 ;  /* 0x0000000e1a0e7224 */ /* 0x000fe400078e0209 */
[C---:B------:R-:W-:Y:S05]  /*4ee0*/  @!P0 IMAD.HI.U32 R10, R3.reuse, R4, RZ ;  /* 0x00000004030a8227 */ /* 0x040fea00078e00ff */
[----:B------:R-:W-:Y:S04]  /*4ef0*/  @!P0 SHF.R.U32.HI R10, RZ, R5, R10 ;  /* 0x00000005ff0a8219 */ /* 0x000fe8000001160a */
[----:B------:R-:W-:Y:S01]  /*4f00*/  @!P0 SEL R0, R3, R10, !P2 ;  /* 0x0000000a03008207 */ /* 0x000fe20005000000 */
[----:B------:R-:W-:Y:S03]  /*4f10*/  IMAD.MOV R10, RZ, RZ, -R3 ;  /* 0x000000ffff0a7224 */ /* 0x000fe600078e0a03 */
[----:B------:R-:W-:Y:S01]  /*4f20*/  @!P0 IADD3 R15, PT, PT, R15, -R0, RZ ;  /* 0x800000000f0f8210 */ /* 0x000fe20007ffe0ff */
[----:B------:R-:W-:Y:S01]  /*4f30*/  @!P0 IMAD R0, R11, R14, R0 ;  /* 0x0000000e0b008224 */ /* 0x000fe200078e0200 */
[----:B------:R-:W-:Y:S01]  /*4f40*/  IADD3 R11, PT, PT, -R9, RZ, RZ ;  /* 0x000000ff090b7210 */ /* 0x000fe20007ffe1ff */
[----:B------:R-:W-:Y:S02]  /*4f50*/  IMAD R13, R2, R10, R13 ;  /* 0x0000000a020d7224 */ /* 0x000fe400078e020d */
[----:B------:R-:W-:Y:S02]  /*4f60*/  @!P0 IMAD R9, R15, R26, R3 ;  /* 0x0000001a0f098224 */ /* 0x000fe400078e0203 */
[----:B------:R-:W-:Y:S02]  /*4f70*/  @!P0 IMAD.MOV.U32 R3, RZ, RZ, R0 ;  /* 0x000000ffff038224 */ /* 0x000fe400078e0000 */
[----:B------:R-:W-:Y:S02]  /*4f80*/  IMAD R8, R6, R11, R8 ;  /* 0x0000000b06087224 */ /* 0x000fe400078e0208 */
[----:B------:R-:W-:Y:S02]  /*4f90*/  IMAD R13, R3, R2, R13 ;  /* 0x00000002030d7224 */ /* 0x000fe400078e020d */
[----:B------:R-:W-:Y:S02]  /*4fa0*/  IMAD R8, R9, R6, R8 ;  /* 0x0000000609087224 */ /* 0x000fe400078e0208 */
.L_x_101:
[----:B------:R-:W-:Y:S05]  /*4fb0*/  BRA.U UP1, `(.L_x_102) ;  /* 0x0000000101107547 */ /* 0x000fea000b800000 */
[----:B------:R-:W-:Y:S04]  /*4fc0*/  MOV R0, UR6 ;  /* 0x0000000600007c02 */ /* 0x000fe80008000f00 */
[----:B------:R-:W-:Y:S04]  /*4fd0*/  SHF.L.U32 R3, R0, 0x1f, RZ ;  /* 0x0000001f00037819 */ /* 0x000fe800000006ff */
[----:B------:R-:W2:Y:S02]  /*4fe0*/  SYNCS.PHASECHK.TRANS64.TRYWAIT P0, [UR7+0x148], R3 ;  /* 0x00014803ff0075a7 */ /* 0x000ea40008001107 */
[----:B--2---:R-:W-:Y:S05]  /*4ff0*/  @!P0 BRA `(.L_x_103) ;  /* 0x0000003c00048947 */ /* 0x004fea0003800000 */
.L_x_102:
[----:B------:R-:W-:Y:S02]  /*5000*/  R2UR UR27, R21 ;  /* 0x00000000151b72ca */ /* 0x000fe400000e0000 */
[----:B------:R-:W-:Y:S02]  /*5010*/  R2UR UR26, R20 ;  /* 0x00000000141a72ca */ /* 0x000fe400000e0000 */
[----:B------:R-:W-:Y:S04]  /*5020*/  ISETP.NE.U32.AND P2, PT, RZ, UR4, PT ;  /* 0x00000004ff007c0c */ /* 0x000fe8000bf45070 */
[----:B------:R-:W-:Y:S05]  /*5030*/  ISETP.NE.AND.EX P2, PT, RZ, UR5, PT, P2 ;  /* 0x00000005ff007c0c */ /* 0x000fea000bf45320 */
[----:B------:R-:W-:Y:S02]  /*5040*/  USHF.L.U32 UR27, UR27, 0x6, URZ ;  /* 0x000000061b1b7899 */ /* 0x000fe400080006ff */
[----:B------:R-:W-:Y:S01]  /*5050*/  USHF.L.U32 UR26, UR26, 0x6, URZ ;  /* 0x000000061a1a7899 */ /* 0x000fe200080006ff */
[----:B------:R-:W-:Y:S11]  /*5060*/  BRA.U !UP5, `(.L_x_104) ;  /* 0x000000010d347547 */ /* 0x000ff6000b800000 */
[----:B------:R-:W-:Y:S01]  /*5070*/  UPLOP3.LUT UP0, UPT, UPT, UPT, UP4, 0x80, 0x8 ;  /* 0x000000000008789c */ /* 0x000fe20003f0f040 */
[----:B--2---:R-:W-:Y:S02]  /*5080*/  HFMA2 R0, -RZ, RZ, 0, 5.9604644775390625e-08 ;  /* 0x00000001ff007431 */ /* 0x004fe400000001ff */
[----:B------:R-:W-:Y:S03]  /*5090*/  IMAD.MOV.U32 R59, RZ, RZ, 0x1 ;  /* 0x00000001ff3b7424 */ /* 0x000fe600078e00ff */
[----:B------:R-:W-:Y:S05]  /*50a0*/  PLOP3.LUT P0, PT, PT, PT, UP0, 0x80, 0x8 ;  /* 0x000000000008781c */ /* 0x000fea0003f0f008 */
[----:B------:R-:W2:Y:S01]  /*50b0*/  @UP0 LDCU.64 UR10, c[0x0][0x888] ;  /* 0x00011100ff0a07ac */ /* 0x000ea20008000a00 */
[----:B------:R-:W-:Y:S07]  /*50c0*/  @UP0 UIMAD UR8, UR36, UR4, URZ ;  /* 0x00000004240802a4 */ /* 0x000fee000f8e02ff */
[----:B------:R-:W-:Y:S01]  /*50d0*/  @!P0 PRMT R59, R0, 0x7610, R59 ;  /* 0x00007610003b8816 */ /* 0x000fe2000000003b */
[----:B--2---:R-:W-:Y:S03]  /*50e0*/  @UP0 UIMAD.WIDE UR10, UR8, 0x4, UR10 ;  /* 0x00000004080a08a5 */ /* 0x004fe6000f8e020a */
[----:B------:R-:W2:Y:S03]  /*50f0*/  @!UP0 LDCU UR8, c[0x0][0x880] ;  /* 0x00011000ff0887ac */ /* 0x000ea60008000800 */
[----:B------:R-:W-:Y:S01]  /*5100*/  IMAD.U32 R10, RZ, RZ, UR10 ;  /* 0x0000000aff0a7e24 */ /* 0x000fe2000f8e00ff */
[----:B------:R-:W-:Y:S05]  /*5110*/  MOV R11, UR11 ;  /* 0x0000000b000b7c02 */ /* 0x000fea0008000f00 */
[----:B------:R4:W5:Y:S02]  /*5120*/  @P0 LDG.E R35, desc[UR46][R10.64] ;  /* 0x0000002e0a230981 */ /* 0x000964000c1e1900 */
[----:B--2-4-:R-:W-:Y:S07]  /*5130*/  @!P0 IMAD.U32 R35, RZ, RZ, UR8 ;  /* 0x00000008ff238e24 */ /* 0x014fee000f8e00ff */
.L_x_104:
[----:B-----5:R-:W-:Y:S01]  /*5140*/  @!P2 FSETP.EQ.AND P0, PT, R35, RZ, PT ;  /* 0x000000ff2300a20b */ /* 0x020fe20003f02000 */
[----:B------:R-:W-:Y:S01]  /*5150*/  @!UPT UIADD3 URZ, UPT, UPT, URZ, URZ, URZ ;  /* 0x000000fffffff290 */ /* 0x000fe2000fffe0ff */
[----:B------:R-:W-:Y:S11]  /*5160*/  @!P2 BRA `(.L_x_105) ;  /* 0x000000000014a947 */ /* 0x000ff60003800000 */
[----:B------:R-:W-:Y:S02]  /*5170*/  LOP3.LUT P2, RZ, R59, 0xff, RZ, 0xc0, !PT ;  /* 0x000000ff3bff7812 */ /* 0x000fe4000784c0ff */
[----:B------:R-:W-:Y:S04]  /*5180*/  PLOP3.LUT P0, PT, PT, PT, UP0, 0x80, 0x8 ;  /* 0x000000000008781c */ /* 0x000fe80003f0f008 */
[----:B------:R-:W-:Y:S07]  /*5190*/  PLOP3.LUT P0, PT, P0, PT, PT, 0x8, 0x80 ;  /* 0x000000000080781c */ /* 0x000fee000070e170 */
[----:B------:R-:W-:Y:S11]  /*51a0*/  @P2 FSETP.EQ.AND P0, PT, R35, RZ, PT ;  /* 0x000000ff2300220b */ /* 0x000ff60003f02000 */
[----:B------:R-:W-:Y:S02]  /*51b0*/  @!UPT UIADD3 URZ, UPT, UPT, URZ, URZ, URZ ;  /* 0x000000fffffff290 */ /* 0x000fe4000fffe0ff */
.L_x_105:
[----:B------:R-:W-:Y:S01]  /*51c0*/  ULEA UR15, UR13, UR7, 0x3 ;  /* 0x000000070d0f7291 */ /* 0x000fe2000f8e18ff */
[----:B--2---:R-:W-:Y:S02]  /*51d0*/  SHF.L.U32 R3, R34, 0x1f, RZ ;  /* 0x0000001f22037819 */ /* 0x004fe400000006ff */
[----:B------:R-:W-:Y:S04]  /*51e0*/  ELECT P4, URZ, PT ;  /* 0x0000000000ff782f */ /* 0x000fe80003880000 */
[----:B------:R-:W-:Y:S02]  /*51f0*/  PLOP3.LUT P4, PT, P0, P4, PT, 0xf2, 0x2f ;  /* 0x00000000002f781c */ /* 0x000fe40000789e72 */
[----:B------:R-:W2:Y:S11]  /*5200*/  SYNCS.PHASECHK.TRANS64.TRYWAIT P2, [UR15+0x128], R3 ;  /* 0x00012803ff0075a7 */ /* 0x000eb6000804110f */
[----:B-1----:R-:W-:Y:S05]  /*5210*/  @!P4 IADD3 R20, P0, PT, R32, 0x580, RZ ;  /* 0x000005802014c810 */ /* 0x002fea0007f1e0ff */
[----:B------:R-:W-:Y:S01]  /*5220*/  @!P4 IMAD.X R12, RZ, RZ, R33, P0 ;  /* 0x000000ffff0cc224 */ /* 0x000fe200000e0621 */
[----:B--2---:R-:W-:Y:S07]  /*5230*/  @!P2 BRA `(.L_x_106) ;  /* 0x00000038008ca947 */ /* 0x004fee0003800000 */
.L_x_206:
[----:B------:R-:W2:Y:S01]  /*5240*/  LDC.64 R14, c[0x0][0xb10] ;  /* 0x0002c400ff0e7b82 */ /* 0x000ea20000000a00 */
[----:B------:R-:W-:Y:S01]  /*5250*/  @!P4 R2UR UR8, R12 ;  /* 0x000000000c08c2ca */ /* 0x000fe200000e0000 */
[----:B------:R-:W-:Y:S01]  /*5260*/  VOTEU.ALL UP3, P4 ;  /* 0x0000000000ff7886 */ /* 0x000fe20002060000 */
[----:B------:R-:W-:Y:S01]  /*5270*/  @!P4 R2UR UR9, R20 ;  /* 0x000000001409c2ca */ /* 0x000fe200000e0000 */
[----:B------:R-:W-:Y:S01]  /*5280*/  UIADD3 UR25, UPT, UPT, UR15, 0x110, URZ ;  /* 0x000001100f197890 */ /* 0x000fe2000fffe0ff */
[----:B------:R-:W-:Y:S03]  /*5290*/  @P3 SHF.R.U32.HI R24, RZ, 0x10, R29 ;  /* 0x00000010ff183819 */ /* 0x000fe6000001161d */
[----:B------:R-:W4:Y:S01]  /*52a0*/  LDC.64 R10, c[0x0][0xb18] ;  /* 0x0002c600ff0a7b82 */ /* 0x000f220000000a00 */
[----:B------:R-:W-:Y:S01]  /*52b0*/  UIADD3 UR14, UPT, UPT, UR13, 0x1, URZ ;  /* 0x000000010d0e7890 */ /* 0x000fe2000fffe0ff */
[----:B------:R-:W-:Y:S01]  /*52c0*/  VIADD R27, R27, 0x1 ;  /* 0x000000011b1b7836 */ /* 0x000fe20000000000 */
[----:B------:R-:W-:Y:S01]  /*52d0*/  VOTEU.ALL UP2, P4 ;  /* 0x0000000000ff7886 */ /* 0x000fe20002040000 */
[----:B------:R-:W-:Y:S01]  /*52e0*/  UMOV UR18, 0x0 ;  /* 0x0000000000127882 */ /* 0x000fe20000000000 */
[----:B------:R-:W-:Y:S03]  /*52f0*/  UISETP.NE.AND UP6, UPT, UR14, 0x3, UPT ;  /* 0x000000030e00788c */ /* 0x000fe6000bfc5270 */
[----:B-1----:R-:W1:Y:S01]  /*5300*/  @!P1 LDC R0, c[0x0][0xb20] ;  /* 0x0002c800ff009b82 */ /* 0x002e620000000800 */
[----:B------:R-:W-:Y:S01]  /*5310*/  UMOV UR19, 0x10000000 ;  /* 0x1000000000137882 */ /* 0x000fe20000000000 */
[----:B------:R-:W-:Y:S01]  /*5320*/  IMAD.U32 R21, RZ, RZ, UR8 ;  /* 0x00000008ff157e24 */ /* 0x000fe2000f8e00ff */
[----:B------:R-:W-:Y:S05]  /*5330*/  @!UP3 ULEA UR8, UR13, UR7, 0xc ;  /* 0x000000070d08b291 */ /* 0x000fea000f8e60ff */
[----:B------:R-:W5:Y:S01]  /*5340*/  @!P1 LDC R3, c[0x0][0xb0c] ;  /* 0x0002c300ff039b82 */ /* 0x000f620000000800 */
[----:B------:R-:W-:Y:S01]  /*5350*/  IMAD.U32 R20, RZ, RZ, UR9 ;  /* 0x00000009ff147e24 */ /* 0x000fe2000f8e00ff */
[----:B------:R-:W-:Y:S01]  /*5360*/  UMOV UR28, UR36 ;  /* 0x00000024001c7c82 */ /* 0x000fe20008000000 */
[----:B------:R-:W-:Y:S01]  /*5370*/  @!P4 R2UR UR21, R21 ;  /* 0x000000001515c2ca */ /* 0x000fe200000e0000 */
[----:B------:R-:W-:Y:S02]  /*5380*/  @!UP3 UIADD3 UR24, UPT, UPT, UR8, 0x300, URZ ;  /* 0x000003000818b890 */ /* 0x000fe4000fffe0ff */
[----:B------:R-:W-:Y:S01]  /*5390*/  @!P4 R2UR UR20, R20 ;  /* 0x000000001414c2ca */ /* 0x000fe200000e0000 */
[----:B------:R-:W-:Y:S01]  /*53a0*/  @!UP3 UIADD3 UR10, UPT, UPT, UR26, 0x20, URZ ;  /* 0x000000201a0ab890 */ /* 0x000fe2000fffe0ff */
[----:B------:R-:W-:Y:S01]  /*53b0*/  @!P4 IMAD.MOV.U32 R20, RZ, RZ, 0x1000 ;  /* 0x00001000ff14c424 */ /* 0x000fe200078e00ff */
[----:B------:R-:W-:Y:S02]  /*53c0*/  @!UP3 UIADD3 UR8, UPT, UPT, UR8, 0xb00, URZ ;  /* 0x00000b000808b890 */ /* 0x000fe4000fffe0ff */
[----:B------:R-:W-:Y:S01]  /*53d0*/  USEL UR9, URZ, 0x1, UP6 ;  /* 0x00000001ff097887 */ /* 0x000fe2000b000000 */
[----:B------:R-:W-:Y:S01]  /*53e0*/  VOTEU.ALL UP1, P4 ;  /* 0x0000000000ff7886 */ /* 0x000fe20002020000 */
[----:B------:R-:W-:Y:S01]  /*53f0*/  UMOV UR11, UR27 ;  /* 0x0000001b000b7c82 */ /* 0x000fe20008000000 */
[----:B------:R-:W-:Y:S01]  /*5400*/  UMOV UR12, UR36 ;  /* 0x00000024000c7c82 */ /* 0x000fe20008000000 */
[----:B------:R-:W-:Y:S02]  /*5410*/  UPRMT UR16, UR37, 0x654, UR25 ;  /* 0x0000065425107896 */ /* 0x000fe40008000019 */
[----:B------:R-:W-:Y:S01]  /*5420*/  LOP3.LUT R34, R34, UR9, RZ, 0x3c, !PT ;  /* 0x0000000922227c12 */ /* 0x000fe2000f8e3cff */
[----:B------:R-:W-:Y:S01]  /*5430*/  UMOV UR9, UR25 ;  /* 0x0000001900097c82 */ /* 0x000fe20008000000 */
[----:B------:R1:W-:Y:S01]  /*5440*/  @!UP2 UTMALDG.3D [UR24], [UR20], desc[UR18] ;  /* 0x000012181400a5b4 */ /* 0x0003e20008011000 */
[----:B------:R-:W-:Y:S01]  /*5450*/  USEL UR14, UR14, URZ, UP6 ;  /* 0x000000ff0e0e7287 */ /* 0x000fe2000b000000 */
[----:B------:R-:W-:Y:S03]  /*5460*/  SHF.L.U32 R12, R34, 0x1f, RZ ;  /* 0x0000001f220c7819 */ /* 0x000fe600000006ff */
[----:B------:R-:W-:Y:S01]  /*5470*/  ULEA UR13, UR14, UR7, 0x3 ;  /* 0x000000070e0d7291 */ /* 0x000fe2000f8e18ff */
[----:B--2---:R-:W-:Y:S01]  /*5480*/  @!P1 IMAD.HI.U32 R14, R13, R14, RZ ;  /* 0x0000000e0d0e9227 */ /* 0x004fe200078e00ff */
[----:B----4-:R-:W-:Y:S01]  /*5490*/  @!P1 ISETP.NE.AND P0, PT, R10, 0x1, PT ;  /* 0x000000010a00980c */ /* 0x010fe20003f05270 */
[----:B------:R2:W-:Y:S01]  /*54a0*/  @!UP1 UTMALDG.3D [UR8], [UR20], desc[UR18] ;  /* 0x00001208140095b4 */ /* 0x0005e20008011000 */
[----:B------:R2:W-:Y:S01]  /*54b0*/  @!P4 SYNCS.ARRIVE.TRANS64.RED.A0TR RZ, [UR15+0x110], R20 ;  /* 0x00011014ffffc9a7 */ /* 0x0005e2000830040f */
[C---:B------:R-:W-:Y:S01]  /*54c0*/  @!P1 IMAD.HI.U32 R11, R8.reuse, R11, RZ ;  /* 0x0000000b080b9227 */ /* 0x040fe200078e00ff */
[----:B------:R-:W-:Y:S02]  /*54d0*/  @!P1 SHF.R.U32.HI R14, RZ, R15, R14 ;  /* 0x0000000fff0e9219 */ /* 0x000fe4000001160e */
[----:B-----5:R-:W-:Y:S02]  /*54e0*/  @!P1 ISETP.NE.AND P2, PT, R3, 0x1, PT ;  /* 0x000000010300980c */ /* 0x020fe40003f45270 */
[----:B-1----:R-:W-:Y:S02]  /*54f0*/  @!P1 SHF.R.U32.HI R9, RZ, R0, R11 ;  /* 0x00000000ff099219 */ /* 0x002fe4000001160b */
[----:B------:R-:W-:Y:S02]  /*5500*/  @!P1 SEL R14, R13, R14, !P2 ;  /* 0x0000000e0d0e9207 */ /* 0x000fe40005000000 */
[----:B------:R-:W-:Y:S05]  /*5510*/  @!P1 SEL R9, R8, R9, !P0 ;  /* 0x0000000908099207 */ /* 0x000fea0004000000 */
[----:B------:R-:W-:Y:S01]  /*5520*/  @!P1 IMAD.IADD R0, R9, 0x1, -R14 ;  /* 0x0000000109009824 */ /* 0x000fe200078e0a0e */
[----:B------:R-:W-:Y:S01]  /*5530*/  SYNCS.ARRIVE.TRANS64.RED.A1T0 RZ, [UR16], RZ ;  /* 0x000000ffffff79a7 */ /* 0x000fe20008100410 */
[----:B------:R-:W-:Y:S02]  /*5540*/  @!P1 IMAD.IADD R9, R14, 0x1, -R9 ;  /* 0x000000010e099824 */ /* 0x000fe400078e0a09 */
[----:B------:R-:W-:Y:S02]  /*5550*/  @!P1 IMAD R13, R0, R3, R13 ;  /* 0x00000003000d9224 */ /* 0x000fe400078e020d */
[----:B------:R-:W-:Y:S01]  /*5560*/  @!P1 IMAD R8, R9, R10, R8 ;  /* 0x0000000a09089224 */ /* 0x000fe200078e0208 */
[----:B------:R-:W1:Y:S02]  /*5570*/  SYNCS.PHASECHK.TRANS64.TRYWAIT P5, [UR13+0x128], R12 ;  /* 0x0001280cff0075a7 */ /* 0x000e6400080a110d */
[----:B-12---:R-:W-:Y:S05]  /*5580*/  @!P5 BRA `(.L_x_107) ;  /* 0x0000003400d0d947 */ /* 0x006fea0003800000 */
.L_x_208:
[----:B------:R-:W-:Y:S01]  /*5590*/  UIADD3 UR17, UPT, UPT, UR13, 0x110, URZ ;  /* 0x000001100d117890 */ /* 0x000fe2000fffe0ff */
[----:B-1----:R-:W-:Y:S01]  /*55a0*/  @!P4 IADD3 R3, P0, PT, R32, 0x580, RZ ;  /* 0x000005802003c810 */ /* 0x002fe20007f1e0ff */
[----:B------:R-:W-:Y:S01]  /*55b0*/  VOTEU.ALL UP2, P4 ;  /* 0x0000000000ff7886 */ /* 0x000fe20002040000 */
[----:B------:R-:W-:Y:S01]  /*55c0*/  UMOV UR22, 0x0 ;  /* 0x0000000000167882 */ /* 0x000fe20000000000 */
[----:B------:R-:W-:Y:S01]  /*55d0*/  UPRMT UR15, UR37, 0x654, UR17 ;  /* 0x00000654250f7896 */ /* 0x000fe20008000011 */
[----:B------:R-:W-:Y:S01]  /*55e0*/  @!P4 R2UR UR9, R3 ;  /* 0x000000000309c2ca */ /* 0x000fe200000e0000 */
[----:B------:R-:W-:Y:S01]  /*55f0*/  @!P4 IMAD.X R0, RZ, RZ, R33, P0 ;  /* 0x000000ffff00c224 */ /* 0x000fe200000e0621 */
[----:B------:R-:W-:Y:S01]  /*5600*/  UMOV UR23, 0x10000000 ;  /* 0x1000000000177882 */ /* 0x000fe20000000000 */
[----:B------:R-:W-:Y:S01]  /*5610*/  UMOV UR19, UR27 ;  /* 0x0000001b00137c82 */ /* 0x000fe20008000000 */
[----:B------:R-:W-:Y:S01]  /*5620*/  UMOV UR20, UR36 ;  /* 0x0000002400147c82 */ /* 0x000fe20008000000 */
[----:B------:R-:W-:Y:S01]  /*5630*/  UMOV UR11, UR27 ;  /* 0x0000001b000b7c82 */ /* 0x000fe20008000000 */
[----:B------:R-:W-:Y:S01]  /*5640*/  @!P4 R2UR UR8, R0 ;  /* 0x000000000008c2ca */ /* 0x000fe200000e0000 */
[----:B------:R-:W-:Y:S01]  /*5650*/  UMOV UR12, UR36 ;  /* 0x00000024000c7c82 */ /* 0x000fe20008000000 */
[----:B------:R-:W-:Y:S01]  /*5660*/  VOTEU.ALL UP1, P4 ;  /* 0x0000000000ff7886 */ /* 0x000fe20002020000 */
[----:B------:R-:W-:Y:S01]  /*5670*/  @P3 R2UR UR36, R24 ;  /* 0x00000000182432ca */ /* 0x000fe200000e0000 */
[----:B------:R-:W-:Y:S01]  /*5680*/  IMAD.IADD R20, R8, 0x1, R58 ;  /* 0x0000000108147824 */ /* 0x000fe200078e023a */
[----:B------:R-:W-:Y:S01]  /*5690*/  ISETP.NE.AND P0, PT, R27, 0x2, PT ;  /* 0x000000021b00780c */ /* 0x000fe20003f05270 */
[----:B------:R-:W-:Y:S01]  /*56a0*/  IMAD.IADD R21, R13, 0x1, R60 ;  /* 0x000000010d157824 */ /* 0x000fe200078e023c */
[----:B------:R-:W-:Y:S01]  /*56b0*/  @!UP1 UIADD3 UR18, UPT, UPT, UR26, 0x10, URZ ;  /* 0x000000101a129890 */ /* 0x000fe2000fffe0ff */
[----:B------:R-:W-:Y:S01]  /*56c0*/  IMAD.U32 R10, RZ, RZ, UR9 ;  /* 0x00000009ff0a7e24 */ /* 0x000fe2000f8e00ff */
[----:B------:R-:W-:Y:S01]  /*56d0*/  @!UP1 UIADD3 UR10, UPT, UPT, UR26, 0x30, URZ ;  /* 0x000000301a0a9890 */ /* 0x000fe2000fffe0ff */
[----:B------:R-:W-:Y:S01]  /*56e0*/  SEL R0, RZ, 0x1, P0 ;  /* 0x00000001ff007807 */ /* 0x000fe20000000000 */
[----:B------:R-:W-:Y:S01]  /*56f0*/  UMOV UR9, UR17 ;  /* 0x0000001100097c82 */ /* 0x000fe20008000000 */
[----:B------:R-:W-:Y:S01]  /*5700*/  SEL R27, R27, RZ, P0 ;  /* 0x000000ff1b1b7207 */ /* 0x000fe20000000000 */
[----:B------:R-:W-:Y:S01]  /*5710*/  IMAD.U32 R11, RZ, RZ, UR8 ;  /* 0x00000008ff0b7e24 */ /* 0x000fe2000f8e00ff */
[----:B------:R-:W-:Y:S01]  /*5720*/  @!P4 R2UR UR24, R10 ;  /* 0x000000000a18c2ca */ /* 0x000fe200000e0000 */
[----:B------:R-:W-:Y:S01]  /*5730*/  @!UP1 ULEA UR8, UR14, UR7, 0xc ;  /* 0x000000070e089291 */ /* 0x000fe2000f8e60ff */
[----:B------:R-:W-:Y:S02]  /*5740*/  LOP3.LUT R25, R25, R0, RZ, 0x3c, !PT ;  /* 0x0000000019197212 */ /* 0x000fe400078e3cff */
[----:B------:R-:W-:Y:S01]  /*5750*/  @!P4 R2UR UR25, R11 ;  /* 0x000000000b19c2ca */ /* 0x000fe200000e0000 */
[----:B------:R-:W-:Y:S02]  /*5760*/  @!UP1 UIADD3 UR16, UPT, UPT, UR8, 0x300, URZ ;  /* 0x0000030008109890 */ /* 0x000fe4000fffe0ff */
[----:B------:R-:W-:Y:S01]  /*5770*/  @!UP1 UIADD3 UR8, UPT, UPT, UR8, 0xb00, URZ ;  /* 0x00000b0008089890 */ /* 0x000fe2000fffe0ff */
[----:B------:R-:W-:Y:S09]  /*5780*/  VOTEU.ALL UP1, P4 ;  /* 0x0000000000ff7886 */ /* 0x000ff20002020000 */
[----:B------:R2:W-:Y:S01]  /*5790*/  @!UP2 UTMALDG.3D [UR16], [UR24], desc[UR22] ;  /* 0x000016101800a5b4 */ /* 0x0005e20008011000 */
[----:B------:R2:W-:Y:S01]  /*57a0*/  @!UP1 UTMALDG.3D [UR8], [UR24], desc[UR22] ;  /* 0x00001608180095b4 */ /* 0x0005e20008011000 */
[----:B------:R2:W-:Y:S01]  /*57b0*/  @!P4 SYNCS.ARRIVE.TRANS64.RED.A0TR RZ, [UR13+0x110], R23 ;  /* 0x00011017ffffc9a7 */ /* 0x0005e2000830040d */
[----:B------:R-:W-:Y:S04]  /*57c0*/  UIADD3 UR13, UPT, UPT, UR14, 0x1, URZ ;  /* 0x000000010e0d7890 */ /* 0x000fe8000fffe0ff */
[----:B------:R-:W-:Y:S04]  /*57d0*/  UISETP.NE.AND UP1, UPT, UR13, 0x3, UPT ;  /* 0x000000030d00788c */ /* 0x000fe8000bf25270 */
[----:B------:R-:W-:Y:S02]  /*57e0*/  USEL UR14, URZ, 0x1, UP1 ;  /* 0x00000001ff0e7887 */ /* 0x000fe40008800000 */
[----:B------:R-:W-:Y:S02]  /*57f0*/  USEL UR13, UR13, URZ, UP1 ;  /* 0x000000ff0d0d7287 */ /* 0x000fe40008800000 */
[----:B------:R-:W-:Y:S02]  /*5800*/  UPLOP3.LUT UP1, UPT, UPT, UPT, UPT, 0x80, 0x8 ;  /* 0x000000000008789c */ /* 0x000fe40003f2f070 */
[----:B------:R-:W-:Y:S01]  /*5810*/  LOP3.LUT R34, R34, UR14, RZ, 0x3c, !PT ;  /* 0x0000000e22227c12 */ /* 0x000fe2000f8e3cff */
[----:B------:R-:W-:Y:S01]  /*5820*/  SYNCS.ARRIVE.TRANS64.RED.A1T0 RZ, [UR15], RZ ;  /* 0x000000ffffff79a7 */ /* 0x000fe2000810040f */
[----:B------:R-:W-:Y:S07]  /*5830*/  @P3 BRA `(.L_x_108) ;  /* 0xfffffff000e43947 */ /* 0x000fee000383ffff */
[----:B------:R-:W-:Y:S01]  /*5840*/  UIADD3 UR7, UPT, UPT, UR7, 0x128, URZ ;  /* 0x0000012807077890 */ /* 0x000fe2000fffe0ff */
[----:B------:R-:W-:-:S03]  /*5850*/  SHF.L.U32 R3, R34, 0x1f, RZ ;  /* 0x0000001f22037819 */ /* 0x000fc600000006ff */
[----:B------:R-:W-:-:S09]  /*5860*/  ULEA UR4, UR13, UR7, 0x3 ;  /* 0x000000070d047291 */ /* 0x000fd2000f8e18ff */
[----:B------:R-:W1:Y:S02]  /*5870*/  SYNCS.PHASECHK.TRANS64.TRYWAIT P0, [UR4], R3 ;  /* 0x00000003ff0075a7 */ /* 0x000e640008001104 */
[----:B-1----:R-:W-:Y:S05]  /*5880*/  @!P0 BRA `(.L_x_109) ;  /* 0x0000003400288947 */ /* 0x002fea0003800000 */
.L_x_210:
        /* <DEDUP_REMOVED lines=9> */
.L_x_212:
[----:B------:R-:W-:-:S04]  /*5920*/  UIADD3 UR5, UPT, UPT, UR5, 0x1, URZ ;  /* 0x0000000105057890 */ /* 0x000fc8000fffe0ff */
[----:B------:R-:W-:-:S04]  /*5930*/  UISETP.NE.AND UP0, UPT, UR5, 0x3, UPT ;  /* 0x000000030500788c */ /* 0x000fc8000bf05270 */
[----:B------:R-:W-:Y:S02]  /*5940*/  USEL UR4, URZ, 0x1, UP0 ;  /* 0x00000001ff047887 */ /* 0x000fe40008000000 */
[----:B------:R-:W-:-:S04]  /*5950*/  USEL UR5, UR5, URZ, UP0 ;  /* 0x000000ff05057287 */ /* 0x000fc80008000000 */
[----:B------:R-:W-:Y:S01]  /*5960*/  ULEA UR5, UR5, UR7, 0x3 ;  /* 0x0000000705057291 */ /* 0x000fe2000f8e18ff */
[----:B-1----:R-:W-:-:S04]  /*5970*/  LOP3.LUT R3, R34, UR4, RZ, 0x3c, !PT ;  /* 0x0000000422037c12 */ /* 0x002fc8000f8e3cff */
[----:B------:R-:W-:Y:S01]  /*5980*/  SHF.L.U32 R3, R3, 0x1f, RZ ;  /* 0x0000001f03037819 */ /* 0x000fe200000006ff */
[----:B------:R-:W-:-:S07]  /*5990*/  IMAD.U32 R0, RZ, RZ, UR5 ;  /* 0x00000005ff007e24 */ /* 0x000fce000f8e00ff */
.L_x_111:
[----:B-1----:R1:W4:Y:S02]  /*59a0*/  SYNCS.PHASECHK.TRANS64.TRYWAIT P0, [R0+URZ], R3 ;  /* 0x00000003000075a7 */ /* 0x00232400080011ff */
[----:B----4-:R-:W-:Y:S05]  /*59b0*/  @!P0 NANOSLEEP.SYNCS 0x989680 ;  /* 0x009896800000895d */ /* 0x010fea0003900000 */
[----:B------:R-:W4:Y:S02]  /*59c0*/  @!P0 SYNCS.PHASECHK.TRANS64 P0, [R0+URZ], R3 ;  /* 0x00000003000085a7 */ /* 0x000f2400080010ff */
[----:B--2-4-:R-:W-:Y:S05]  /*59d0*/  @P0 EXIT ;  /* 0x000000000000094d */ /* 0x014fea0003800000 */
[----:B------:R-:W-:Y:S05]  /*59e0*/  BRA `(.L_x_111) ;  /* 0xfffffffc00ec7947 */ /* 0x000fea000383ffff */
.L_x_99:
[----:B------:R-:W-:-:S06]  /*59f0*/  UISETP.GE.AND UP1, UPT, UR10, 0x4, UPT ;  /* 0x000000040a00788c */ /* 0x000fcc000bf26270 */
[----:B------:R-:W-:-:S13]  /*5a00*/  PLOP3.LUT P0, PT, PT, PT, UP1, 0x80, 0x8 ;  /* 0x000000000008781c */ /* 0x000fda0003f0f018 */
[----:B------:R-:W-:Y:S05]  /*5a10*/  @!P0 EXIT ;  /* 0x000000000000894d */ /* 0x000fea0003800000 */
[----:B------:R-:W-:Y:S01]  /*5a20*/  BAR.SYNC.DEFER_BLOCKING 0x6, 0xa0 ;  /* 0x0182800000007b1d */ /* 0x000fe20000010000 */
[----:B------:R-:W-:Y:S01]  /*5a30*/  IMAD.SHL.U32 R4, R70, 0x200000, RZ ;  /* 0x0020000046047824 */ /* 0x000fe200078e00ff */
[----:B------:R-:W-:Y:S01]  /*5a40*/  CS2R R72, SRZ ;  /* 0x0000000000487805 */ /* 0x000fe2000001ff00 */
[C---:B------:R-:W-:Y:S02]  /*5a50*/  IMAD.SHL.U32 R69, R74.reuse, 0x10, RZ ;  /* 0x000000104a457824 */ /* 0x040fe400078e00ff */
[----:B------:R-:W-:Y:S01]  /*5a60*/  IMAD.U32 R33, R74, 0x10000, RZ ;  /* 0x000100004a217824 */ /* 0x000fe200078e00ff */
[----:B------:R-:W-:Y:S02]  /*5a70*/  UMOV UR48, 0x400 ;  /* 0x0000040000307882 */ /* 0x000fe40000000000 */
[----:B------:R-:W1:Y:S01]  /*5a80*/  LDC R63, c[0x0][0x370] ;  /* 0x0000dc00ff3f7b82 */ /* 0x000e620000000800 */
[----:B------:R-:W-:Y:S01]  /*5a90*/  ULEA UR48, UR37, UR48, 0x18 ;  /* 0x0000003025307291 */ /* 0x000fe2000f8ec0ff */
[----:B------:R-:W-:Y:S01]  /*5aa0*/  LOP3.LUT R4, R4, 0x200000, RZ, 0xc0, !PT ;  /* 0x0020000004047812 */ /* 0x000fe200078ec0ff */
[----:B------:R-:W-:Y:S01]  /*5ab0*/  IMAD.SHL.U32 R68, R74, 0x2, RZ ;  /* 0x000000024a447824 */ /* 0x000fe200078e00ff */
[C---:B------:R-:W-:Y:S01]  /*5ac0*/  LOP3.LUT R5, R69.reuse, 0x40, RZ, 0xc0, !PT ;  /* 0x0000004045057812 */ /* 0x040fe200078ec0ff */
[----:B------:R-:W-:Y:S01]  /*5ad0*/  IMAD.SHL.U32 R3, R70, 0x200, RZ ;  /* 0x0000020046037824 */ /* 0x000fe200078e00ff */
[----:B------:R-:W-:Y:S01]  /*5ae0*/  LOP3.LUT R2, R69, 0x5b0, RZ, 0xc0, !PT ;  /* 0x000005b045027812 */ /* 0x000fe200078ec0ff */
[----:B------:R-:W-:Y:S01]  /*5af0*/  IMAD.MOV.U32 R30, RZ, RZ, RZ ;  /* 0x000000ffff1e7224 */ /* 0x000fe200078e00ff */
[----:B------:R-:W2:Y:S01]  /*5b00*/  LDC R28, c[0x0][0xb0c] ;  /* 0x0002c300ff1c7b82 */ /* 0x000ea20000000800 */
[----:B------:R-:W-:Y:S01]  /*5b10*/  LOP3.LUT R33, R4, 0x400000, R33, 0xf8, !PT ;  /* 0x0040000004217812 */ /* 0x000fe200078ef821 */
[----:B------:R-:W-:Y:S01]  /*5b20*/  IMAD.MOV.U32 R78, RZ, RZ, RZ ;  /* 0x000000ffff4e7224 */ /* 0x000fe200078e00ff */
[----:B------:R-:W-:Y:S01]  /*5b30*/  LOP3.LUT R68, R5, 0x8, R68, 0xf8, !PT ;  /* 0x0000000805447812 */ /* 0x000fe200078ef844 */
[----:B------:R-:W3:Y:S01]  /*5b40*/  LDCU.64 UR54, c[0x0][0x348] ;  /* 0x00006900ff3677ac */ /* 0x000ee20008000a00 */
[----:B------:R-:W-:-:S02]  /*5b50*/  LOP3.LUT R3, R2, 0x200, R3, 0xf8, !PT ;  /* 0x0000020002037812 */ /* 0x000fc400078ef803 */
[----:B------:R-:W-:Y:S01]  /*5b60*/  LOP3.LUT P0, RZ, R69, 0x40, RZ, 0xc0, !PT ;  /* 0x0000004045ff7812 */ /* 0x000fe2000780c0ff */
[----:B------:R-:W4:Y:S01]  /*5b70*/  LDC R61, c[0x0][0xb20] ;  /* 0x0002c800ff3d7b82 */ /* 0x000f220000000800 */
[----:B------:R-:W3:Y:S01]  /*5b80*/  LDS R0, [UR48+0x200] ;  /* 0x00020030ff007984 */ /* 0x000ee20008000800 */
[----:B------:R-:W-:Y:S01]  /*5b90*/  LOP3.LUT R68, R3, R68, RZ, 0xfc, !PT ;  /* 0x0000004403447212 */ /* 0x000fe200078efcff */
[----:B------:R-:W1:Y:S01]  /*5ba0*/  LDCU.64 UR38, c[0x0][0x888] ;  /* 0x00011100ff2677ac */ /* 0x000e620008000a00 */
[----:B------:R-:W-:Y:S01]  /*5bb0*/  LOP3.LUT R74, R74, 0x60, RZ, 0xc0, !PT ;  /* 0x000000604a4a7812 */ /* 0x000fe200078ec0ff */
[----:B------:R-:W1:Y:S03]  /*5bc0*/  LDCU.64 UR44, c[0x0][0x890] ;  /* 0x00011200ff2c77ac */ /* 0x000e660008000a00 */
[----:B------:R-:W1:Y:S01]  /*5bd0*/  LDC R27, c[0x0][0xb30] ;  /* 0x0002cc00ff1b7b82 */ /* 0x000e620000000800 */
[----:B------:R-:W-:Y:S01]  /*5be0*/  UMOV UR51, 0x1 ;  /* 0x0000000100337882 */ /* 0x000fe20000000000 */
[----:B------:R-:W-:Y:S01]  /*5bf0*/  UIADD3 UR52, UPT, UPT, UR48, 0x300, URZ ;  /* 0x0000030030347890 */ /* 0x000fe2000fffe0ff */
[----:B------:R-:W-:Y:S01]  /*5c00*/  UMOV UR56, URZ ;  /* 0x000000ff00387c82 */ /* 0x000fe20008000000 */
[----:B------:R-:W-:-:S04]  /*5c10*/  UMOV UR50, URZ ;  /* 0x000000ff00327c82 */ /* 0x000fc80008000000 */
[----:B------:R-:W1:Y:S01]  /*5c20*/  LDC.64 R56, c[0x0][0xb10] ;  /* 0x0002c400ff387b82 */ /* 0x000e620000000a00 */
[----:B------:R-:W-:-:S07]  /*5c30*/  UMOV UR49, URZ ;  /* 0x000000ff00317c82 */ /* 0x000fce0008000000 */
[----:B------:R-:W1:Y:S08]  /*5c40*/  LDC.64 R24, c[0x0][0xb18] ;  /* 0x0002c600ff187b82 */ /* 0x000e700000000a00 */
[----:B------:R-:W1:Y:S08]  /*5c50*/  LDC.64 R22, c[0x0][0xb28] ;  /* 0x0002ca00ff167b82 */ /* 0x000e700000000a00 */
[----:B------:R-:W1:Y:S01]  /*5c60*/  LDC.64 R54, c[0x0][0x8b0] ;  /* 0x00022c00ff367b82 */ /* 0x000e620000000a00 */
[----:B---3--:R-:W-:Y:S01]  /*5c70*/  IMAD.IADD R33, R0, 0x1, R33 ;  /* 0x0000000100217824 */ /* 0x008fe200078e0221 */
[----:B------:R-:W-:-:S06]  /*5c80*/  P2R R0, PR, RZ, 0x1 ;  /* 0x00000001ff007803 */ /* 0x000fcc0000000000 */
[----:B------:R-:W3:Y:S08]  /*5c90*/  LDC.64 R52, c[0x0][0x8a8] ;  /* 0x00022a00ff347b82 */ /* 0x000ef00000000a00 */
[----:B--2-4-:R-:W1:Y:S02]  /*5ca0*/  LDC R62, c[0x0][0x374] ;  /* 0x0000dd00ff3e7b82 */ /* 0x014e640000000800 */
.L_x_142:
[----:B------:R-:W-:Y:S02]  /*5cb0*/  LEA R0, R78, UR48, 0x3 ;  /* 0x000000304e007c11 */ /* 0x000fe4000f8e18ff */
[----:B------:R-:W-:Y:S02]  /*5cc0*/  SHF.L.U32 R3, R72, 0x1f, RZ ;  /* 0x0000001f48037819 */ /* 0x000fe400000006ff */
[----:B------:R-:W-:Y:S02]  /*5cd0*/  LEA R16, R78, UR48, 0x4 ;  /* 0x000000304e107c11 */ /* 0x000fe4000f8e20ff */
[----:B------:R-:W2:Y:S02]  /*5ce0*/  SYNCS.PHASECHK.TRANS64.TRYWAIT P0, [R0+URZ+0x150], R3 ;  /* 0x00015003000075a7 */ /* 0x000ea400080011ff */
[----:B-12---:R-:W-:Y:S05]  /*5cf0*/  @!P0 BRA `(.L_x_112) ;  /* 0x00000030003c8947 */ /* 0x006fea0003800000 */
.L_x_213:
[----:B------:R-:W4:Y:S01]  /*5d00*/  LDC.64 R12, c[0x0][0xb10] ;  /* 0x0002c400ff0c7b82 */ /* 0x000f220000000a00 */
[----:B------:R-:W3:Y:S01]  /*5d10*/  LDS.128 R16, [R16+0x1e0] ;  /* 0x0001e00010107984 */ /* 0x000ee20000000c00 */
[----:B-1----:R-:W-:Y:S01]  /*5d20*/  ISETP.NE.AND P1, PT, R27, 0x1, PT ;  /* 0x000000011b00780c */ /* 0x002fe20003f25270 */
[----:B--2---:R-:W-:Y:S01]  /*5d30*/  VIADD R0, R0, 0x160 ;  /* 0x0000016000007836 */ /* 0x004fe20000000000 */
[----:B------:R-:W-:Y:S04]  /*5d40*/  ISETP.GE.AND P0, PT, R26, 0x1, PT ;  /* 0x000000011a00780c */ /* 0x000fe80003f06270 */
[----:B------:R-:W1:Y:S01]  /*5d50*/  LDC.64 R10, c[0x0][0xb18] ;  /* 0x0002c600ff0a7b82 */ /* 0x000e620000000a00 */
[----:B------:R-:W-:Y:S01]  /*5d60*/  PRMT R0, RZ, 0x654, R0 ;  /* 0x00000654ff007816 */ /* 0x000fe20000000000 */
[----:B------:R-:W-:Y:S01]  /*5d70*/  @!PT LDS RZ, [RZ] ;  /* 0x00000000fffff984 */ /* 0x000fe20000000800 */
[----:B------:R-:W-:Y:S01]  /*5d80*/  @!PT LDS RZ, [RZ] ;  /* 0x00000000fffff984 */ /* 0x000fe20000000800 */
[----:B------:R-:W-:Y:S01]  /*5d90*/  @!PT LDS RZ, [RZ] ;  /* 0x00000000fffff984 */ /* 0x000fe20000000800 */
[----:B------:R-:W-:Y:S01]  /*5da0*/  @!PT LDS RZ, [RZ] ;  /* 0x00000000fffff984 */ /* 0x000fe20000000800 */
[----:B------:R2:W-:Y:S06]  /*5db0*/  MEMBAR.ALL.CTA ;  /* 0x0000000000007992 */ /* 0x0005ec0000008000 */
[----:B--2---:R-:W2:Y:S01]  /*5dc0*/  FENCE.VIEW.ASYNC.S ;  /* 0x00000000000073c6 */ /* 0x004ea20000000000 */
[----:B------:R-:W1:Y:S08]  /*5dd0*/  @!P1 LDC R14, c[0x0][0xb20] ;  /* 0x0002c800ff0e9b82 */ /* 0x000e700000000800 */
[----:B------:R-:W1:Y:S01]  /*5de0*/  @!P1 LDC R9, c[0x0][0xb0c] ;  /* 0x0002c300ff099b82 */ /* 0x000e620000000800 */
[----:B--2---:R2:W-:Y:S01]  /*5df0*/  SYNCS.ARRIVE.TRANS64.RED.A1T0 RZ, [R0+URZ], RZ ;  /* 0x000000ff00ff79a7 */ /* 0x0045e200081004ff */
[----:B---3--:R-:W-:Y:S04]  /*5e00*/  LOP3.LUT P4, RZ, R18, 0x1, RZ, 0xc0, !PT ;  /* 0x0000000112ff7812 */ /* 0x008fe8000788c0ff */
[----:B------:R-:W-:Y:S09]  /*5e10*/  P2R R75, PR, RZ, 0x10 ;  /* 0x00000010ff4b7803 */ /* 0x000ff20000000000 */
[----:B------:R-:W-:Y:S02]  /*5e20*/  @P4 MOV R31, R16 ;  /* 0x00000010001f4202 */ /* 0x000fe40000000f00 */
[----:B------:R-:W-:Y:S01]  /*5e30*/  @P4 LOP3.LUT R29, R17, 0xffff, RZ, 0xc0, !PT ;  /* 0x0000ffff111d4812 */ /* 0x000fe200078ec0ff */
[----:B--2-4-:R-:W-:Y:S06]  /*5e40*/  @!P0 BRA `(.L_x_113) ;  /* 0x0000000000a48947 */ /* 0x014fec0003800000 */
[----:B------:R-:W-:Y:S01]  /*5e50*/  IMAD.HI.U32 R36, R62, R25, RZ ;  /* 0x000000193e247227 */ /* 0x000fe200078e00ff */
[----:B------:R-:W-:Y:S02]  /*5e60*/  ISETP.NE.AND P0, PT, R24, 0x1, PT ;  /* 0x000000011800780c */ /* 0x000fe40003f05270 */
[----:B------:R-:W-:Y:S01]  /*5e70*/  ISETP.NE.AND P2, PT, R26, 0x1, PT ;  /* 0x000000011a00780c */ /* 0x000fe20003f45270 */
[-C--:B------:R-:W-:Y:S01]  /*5e80*/  IMAD.HI.U32 R34, R63, R56.reuse, RZ ;  /* 0x000000383f227227 */ /* 0x080fe200078e00ff */
[----:B------:R-:W-:Y:S02]  /*5e90*/  SHF.R.U32.HI R37, RZ, R61, R36 ;  /* 0x0000003dff257219 */ /* 0x000fe40000011624 */
[----:B------:R-:W-:Y:S01]  /*5ea0*/  ISETP.NE.AND P3, PT, R28, 0x1, PT ;  /* 0x000000011c00780c */ /* 0x000fe20003f65270 */
[----:B------:R-:W-:Y:S01]  /*5eb0*/  IMAD.HI.U32 R40, R29, R25, RZ ;  /* 0x000000191d287227 */ /* 0x000fe200078e00ff */
[----:B------:R-:W-:Y:S02]  /*5ec0*/  SHF.R.U32.HI R34, RZ, R57, R34 ;  /* 0x00000039ff227219 */ /* 0x000fe40000011622 */
[----:B------:R-:W-:Y:S01]  /*5ed0*/  SEL R3, R62, R37, !P0 ;  /* 0x000000253e037207 */ /* 0x000fe20004000000 */
[----:B------:R-:W-:Y:S01]  /*5ee0*/  IMAD.HI.U32 R38, R31, R56, RZ ;  /* 0x000000381f267227 */ /* 0x000fe200078e00ff */
[----:B------:R-:W-:Y:S03]  /*5ef0*/  SEL R7, R63, R34, !P3 ;  /* 0x000000223f077207 */ /* 0x000fe60005800000 */
[-C--:B------:R-:W-:Y:S01]  /*5f00*/  IMAD.HI.U32 R34, R3, R22.reuse, RZ ;  /* 0x0000001603227227 */ /* 0x080fe200078e00ff */
[----:B------:R-:W-:Y:S03]  /*5f10*/  SHF.R.U32.HI R38, RZ, R57, R38 ;  /* 0x00000039ff267219 */ /* 0x000fe60000011626 */
[----:B------:R-:W-:Y:S01]  /*5f20*/  IMAD.HI.U32 R36, R7, R22, RZ ;  /* 0x0000001607247227 */ /* 0x000fe200078e00ff */
[----:B------:R-:W-:Y:S02]  /*5f30*/  @P2 SHF.R.U32.HI R3, RZ, R23, R34 ;  /* 0x00000017ff032219 */ /* 0x000fe40000011622 */
[----:B------:R-:W-:Y:S02]  /*5f40*/  SHF.R.U32.HI R34, RZ, R61, R40 ;  /* 0x0000003dff227219 */ /* 0x000fe40000011628 */
[----:B------:R-:W-:Y:S01]  /*5f50*/  @P2 SHF.R.U32.HI R7, RZ, R23, R36 ;  /* 0x00000017ff072219 */ /* 0x000fe20000011624 */
[C---:B------:R-:W-:Y:S01]  /*5f60*/  IMAD R2, R26.reuse, R3, RZ ;  /* 0x000000031a027224 */ /* 0x040fe200078e02ff */
[----:B------:R-:W-:Y:S02]  /*5f70*/  SEL R5, R29, R34, !P0 ;  /* 0x000000221d057207 */ /* 0x000fe40004000000 */
[----:B------:R-:W-:Y:S01]  /*5f80*/  SEL R3, R31, R38, !P3 ;  /* 0x000000261f037207 */ /* 0x000fe20005800000 */
[----:B------:R-:W-:Y:S01]  /*5f90*/  IMAD R4, R26, R7, RZ ;  /* 0x000000071a047224 */ /* 0x000fe200078e02ff */
[C---:B------:R-:W-:Y:S01]  /*5fa0*/  ISETP.GE.AND P0, PT, R5.reuse, R2, PT ;  /* 0x000000020500720c */ /* 0x040fe20003f06270 */
[----:B------:R-:W-:Y:S03]  /*5fb0*/  IMAD.HI.U32 R6, R5, R22, RZ ;  /* 0x0000001605067227 */ /* 0x000fe600078e00ff */
[----:B------:R-:W-:Y:S01]  /*5fc0*/  ISETP.GE.OR P0, PT, R3, R4, P0 ;  /* 0x000000040300720c */ /* 0x000fe20000706670 */
[----:B------:R-:W-:Y:S01]  /*5fd0*/  IMAD.MOV R4, RZ, RZ, -R3 ;  /* 0x000000ffff047224 */ /* 0x000fe200078e0a03 */
[-C--:B------:R-:W-:Y:S03]  /*5fe0*/  SHF.R.U32.HI R6, RZ, R23.reuse, R6 ;  /* 0x00000017ff067219 */ /* 0x080fe60000011606 */
[----:B------:R-:W-:Y:S01]  /*5ff0*/  IMAD R31, R28, R4, R31 ;  /* 0x000000041c1f7224 */ /* 0x000fe200078e021f */
[----:B------:R-:W-:Y:S05]  /*6000*/  SEL R15, R5, R6, !P2 ;  /* 0x00000006050f7207 */ /* 0x000fea0005000000 */
[----:B------:R-:W-:Y:S02]  /*6010*/  IMAD.MOV R6, RZ, RZ, -R15 ;  /* 0x000000ffff067224 */ /* 0x000fe400078e0a0f */
[C---:B------:R-:W-:Y:S04]  /*6020*/  @!P0 IMAD.HI.U32 R2, R3.reuse, R22, RZ ;  /* 0x0000001603028227 */ /* 0x040fe800078e00ff */
[----:B------:R-:W-:Y:S01]  /*6030*/  IMAD R6, R26, R6, R5 ;  /* 0x000000061a067224 */ /* 0x000fe200078e0205 */
[----:B------:R-:W-:Y:S04]  /*6040*/  @!P0 SHF.R.U32.HI R2, RZ, R23, R2 ;  /* 0x00000017ff028219 */ /* 0x000fe80000011602 */
[----:B------:R-:W-:Y:S02]  /*6050*/  @!P0 SEL R0, R3, R2, !P2 ;  /* 0x0000000203008207 */ /* 0x000fe40005000000 */
[----:B------:R-:W-:Y:S02]  /*6060*/  IADD3 R2, PT, PT, -R5, RZ, RZ ;  /* 0x000000ff05027210 */ /* 0x000fe40007ffe1ff */
[----:B------:R-:W-:Y:S01]  /*6070*/  @!P0 IADD3 R8, PT, PT, R15, -R0, RZ ;  /* 0x800000000f088210 */ /* 0x000fe20007ffe0ff */
[----:B------:R-:W-:Y:S02]  /*6080*/  @!P0 IMAD R0, R7, R6, R0 ;  /* 0x0000000607008224 */ /* 0x000fe400078e0200 */
[----:B------:R-:W-:Y:S02]  /*6090*/  IMAD R29, R24, R2, R29 ;  /* 0x00000002181d7224 */ /* 0x000fe400078e021d */
[----:B------:R-:W-:Y:S02]  /*60a0*/  @!P0 IMAD R5, R8, R26, R3 ;  /* 0x0000001a08058224 */ /* 0x000fe400078e0203 */
[----:B------:R-:W-:Y:S04]  /*60b0*/  @!P0 IMAD.MOV.U32 R3, RZ, RZ, R0 ;  /* 0x000000ffff038224 */ /* 0x000fe800078e0000 */
[----:B------:R-:W-:Y:S02]  /*60c0*/  IMAD R31, R3, R28, R31 ;  /* 0x0000001c031f7224 */ /* 0x000fe400078e021f */
[----:B------:R-:W-:Y:S07]  /*60d0*/  IMAD R29, R5, R24, R29 ;  /* 0x00000018051d7224 */ /* 0x000fee00078e021d */
.L_x_113:
[----:B-1----:R-:W-:Y:S01]  /*60e0*/  @!P1 ISETP.NE.AND P0, PT, R10, 0x1, PT ;  /* 0x000000010a00980c */ /* 0x002fe20003f05270 */
[----:B------:R-:W-:Y:S01]  /*60f0*/  @!P1 IMAD.HI.U32 R0, R31, R12, RZ ;  /* 0x0000000c1f009227 */ /* 0x000fe200078e00ff */
[----:B------:R-:W-:Y:S01]  /*6100*/  @!P1 ISETP.NE.AND P2, PT, R9, 0x1, PT ;  /* 0x000000010900980c */ /* 0x000fe20003f45270 */
[----:B------:R-:W-:Y:S01]  /*6110*/  ULOP3.LUT UP0, URZ, UR52, 0x90, URZ, 0xc0, !UPT ;  /* 0x0000009034ff7892 */ /* 0x000fe2000f80c0ff */
[----:B------:R-:W-:Y:S01]  /*6120*/  R2UR UR42, R21 ;  /* 0x00000000152a72ca */ /* 0x000fe200000e0000 */
[----:B------:R-:W-:Y:S01]  /*6130*/  @!P1 IMAD.HI.U32 R3, R29, R11, RZ ;  /* 0x0000000b1d039227 */ /* 0x000fe200078e00ff */
[----:B------:R-:W-:Y:S02]  /*6140*/  @!P1 SHF.R.U32.HI R0, RZ, R13, R0 ;  /* 0x0000000dff009219 */ /* 0x000fe40000011600 */
[----:B------:R-:W-:Y:S01]  /*6150*/  R2UR UR41, R20 ;  /* 0x00000000142972ca */ /* 0x000fe200000e0000 */
[----:B------:R-:W-:Y:S01]  /*6160*/  VIADD R78, R78, 0x1 ;  /* 0x000000014e4e7836 */ /* 0x000fe20000000000 */
[----:B------:R-:W-:Y:S02]  /*6170*/  @!P1 SHF.R.U32.HI R2, RZ, R14, R3 ;  /* 0x0000000eff029219 */ /* 0x000fe40000011603 */
[----:B------:R-:W-:Y:S02]  /*6180*/  @!P1 SEL R3, R31, R0, !P2 ;  /* 0x000000001f039207 */ /* 0x000fe40005000000 */
[----:B------:R-:W-:Y:S02]  /*6190*/  @!P1 SEL R2, R29, R2, !P0 ;  /* 0x000000021d029207 */ /* 0x000fe40004000000 */
[----:B------:R-:W-:Y:S01]  /*61a0*/  @P4 SHF.R.U32.HI R71, RZ, 0x10, R17 ;  /* 0x00000010ff474819 */ /* 0x000fe20000011611 */
[----:B------:R-:W-:Y:S02]  /*61b0*/  USHF.L.U32 UR42, UR42, 0x6, URZ ;  /* 0x000000062a2a7899 */ /* 0x000fe400080006ff */
[----:B------:R-:W-:Y:S02]  /*61c0*/  @!P1 IMAD.IADD R0, R2, 0x1, -R3 ;  /* 0x0000000102009824 */ /* 0x000fe400078e0a03 */
[----:B------:R-:W-:Y:S01]  /*61d0*/  @!P1 IMAD.IADD R2, R3, 0x1, -R2 ;  /* 0x0000000103029824 */ /* 0x000fe200078e0a02 */
[----:B------:R-:W-:Y:S01]  /*61e0*/  USHF.L.U32 UR41, UR41, 0x6, URZ ;  /* 0x0000000629297899 */ /* 0x000fe200080006ff */
[----:B------:R-:W-:Y:S02]  /*61f0*/  @!P1 IMAD R31, R0, R9, R31 ;  /* 0x00000009001f9224 */ /* 0x000fe400078e021f */
[----:B------:R-:W-:Y:S01]  /*6200*/  @!P1 IMAD R29, R2, R10, R29 ;  /* 0x0000000a021d9224 */ /* 0x000fe200078e021d */
[----:B------:R-:W-:Y:S08]  /*6210*/  BRA.U !UP0, `(.L_x_114) ;  /* 0x00000001087c7547 */ /* 0x000ff0000b800000 */
[----:B------:R-:W1:Y:S01]  /*6220*/  LDCU.64 UR8, c[0x4][0x80] ;  /* 0x01001000ff0877ac */ /* 0x000e620008000a00 */
[----:B------:R-:W-:Y:S01]  /*6230*/  MOV R2, 0x0 ;  /* 0x0000000000027802 */ /* 0x000fe20000000f00 */
[----:B------:R-:W-:Y:S02]  /*6240*/  HFMA2 R12, -RZ, RZ, 0, 5.9604644775390625e-08 ;  /* 0x00000001ff0c7431 */ /* 0x000fe400000001ff */
[----:B------:R-:W-:Y:S01]  /*6250*/  IMAD.MOV.U32 R8, RZ, RZ, 0x70 ;  /* 0x00000070ff087424 */ /* 0x000fe200078e00ff */
[----:B------:R2:W3:Y:S01]  /*6260*/  LDC.64 R14, c[0x4][R2] ;  /* 0x01000000020e7b82 */ /* 0x0004e20000000a00 */
[----:B------:R-:W4:Y:S01]  /*6270*/  LDCU.64 UR6, c[0x4][0x88] ;  /* 0x01001100ff0677ac */ /* 0x000f220008000a00 */
[----:B------:R-:W-:Y:S01]  /*6280*/  IMAD.MOV.U32 R13, RZ, RZ, RZ ;  /* 0x000000ffff0d7224 */ /* 0x000fe200078e00ff */
[----:B------:R-:W2:Y:S01]  /*6290*/  LDCU.64 UR4, c[0x4][0x8] ;  /* 0x01000100ff0477ac */ /* 0x000ea20008000a00 */
[----:B-1----:R-:W-:Y:S01]  /*62a0*/  MOV R5, UR9 ;  /* 0x0000000900057c02 */ /* 0x002fe20008000f00 */
[----:B------:R-:W-:Y:S01]  /*62b0*/  IMAD.U32 R4, RZ, RZ, UR8 ;  /* 0x00000008ff047e24 */ /* 0x000fe2000f8e00ff */
[----:B----4-:R-:W-:Y:S01]  /*62c0*/  MOV R7, UR7 ;  /* 0x0000000700077c02 */ /* 0x010fe20008000f00 */
[----:B------:R-:W-:Y:S01]  /*62d0*/  IMAD.U32 R6, RZ, RZ, UR6 ;  /* 0x00000006ff067e24 */ /* 0x000fe2000f8e00ff */
[----:B--2---:R-:W-:Y:S01]  /*62e0*/  MOV R11, UR5 ;  /* 0x00000005000b7c02 */ /* 0x004fe20008000f00 */
[----:B------:R-:W-:Y:S02]  /*62f0*/  IMAD.U32 R10, RZ, RZ, UR4 ;  /* 0x00000004ff0a7e24 */ /* 0x000fe4000f8e00ff */
[----:B------:R-:W-:Y:S07]  /*6300*/  LEPC R20, `(.L_x_115) ;  /* 0x000000001014794e */ /* 0x000fee0000000000 */
[----:B---3-5:R-:W-:Y:S05]  /*6310*/  CALL.ABS.NOINC R14 ;  /* 0x000000000e007343 */ /* 0x028fea0003c00000 */
.L_x_115:
[----:B------:R-:W1:Y:S01]  /*6320*/  LDCU.64 UR8, c[0x4][0x80] ;  /* 0x01001000ff0877ac */ /* 0x000e620008000a00 */
[----:B------:R-:W2:Y:S01]  /*6330*/  LDC.64 R2, c[0x4][R2] ;  /* 0x0100000002027b82 */ /* 0x000ea20000000a00 */
[----:B------:R-:W-:Y:S02]  /*6340*/  HFMA2 R12, -RZ, RZ, 0, 5.9604644775390625e-08 ;  /* 0x00000001ff0c7431 */ /* 0x000fe400000001ff */
[----:B------:R-:W-:Y:S02]  /*6350*/  IMAD.MOV.U32 R8, RZ, RZ, 0x70 ;  /* 0x00000070ff087424 */ /* 0x000fe400078e00ff */
[----:B------:R-:W-:Y:S01]  /*6360*/  IMAD.MOV.U32 R13, RZ, RZ, RZ ;  /* 0x000000ffff0d7224 */ /* 0x000fe200078e00ff */
[----:B------:R-:W3:Y:S01]  /*6370*/  LDCU.64 UR6, c[0x4][0x88] ;  /* 0x01001100ff0677ac */ /* 0x000ee20008000a00 */
[----:B------:R-:W4:Y:S01]  /*6380*/  LDCU.64 UR4, c[0x4][0x8] ;  /* 0x01000100ff0477ac */ /* 0x000f220008000a00 */
[----:B-1----:R-:W-:Y:S02]  /*6390*/  MOV R4, UR8 ;  /* 0x0000000800047c02 */ /* 0x002fe40008000f00 */
[----:B------:R-:W-:Y:S02]  /*63a0*/  MOV R5, UR9 ;  /* 0x0000000900057c02 */ /* 0x000fe40008000f00 */
[----:B---3--:R-:W-:Y:S01]  /*63b0*/  MOV R7, UR7 ;  /* 0x0000000700077c02 */ /* 0x008fe20008000f00 */
[----:B------:R-:W-:Y:S01]  /*63c0*/  IMAD.U32 R6, RZ, RZ, UR6 ;  /* 0x00000006ff067e24 */ /* 0x000fe2000f8e00ff */
[----:B----4-:R-:W-:Y:S01]  /*63d0*/  MOV R11, UR5 ;  /* 0x00000005000b7c02 */ /* 0x010fe20008000f00 */
[----:B------:R-:W-:Y:S02]  /*63e0*/  IMAD.U32 R10, RZ, RZ, UR4 ;  /* 0x00000004ff0a7e24 */ /* 0x000fe4000f8e00ff */
[----:B------:R-:W-:Y:S07]  /*63f0*/  LEPC R20, `(.L_x_114) ;  /* 0x000000001014794e */ /* 0x000fee0000000000 */
[----:B--2---:R-:W-:Y:S05]  /*6400*/  CALL.ABS.NOINC R2 ;  /* 0x0000000002007343 */ /* 0x004fea0003c00000 */
.L_x_114:
[----:B------:R-:W-:Y:S01]  /*6410*/  ISETP.NE.U32.AND P4, PT, R54, RZ, PT ;  /* 0x000000ff3600720c */ /* 0x000fe20003f85070 */
[----:B------:R-:W-:Y:S01]  /*6420*/  UISETP.NE.AND UP2, UPT, UR53, URZ, UPT ;  /* 0x000000ff3500728c */ /* 0x000fe2000bf45270 */
[----:B------:R-:W-:Y:S01]  /*6430*/  ISETP.NE.U32.AND P2, PT, RZ, UR38, PT ;  /* 0x00000026ff007c0c */ /* 0x000fe2000bf45070 */
[----:B------:R-:W-:Y:S01]  /*6440*/  UISETP.NE.U32.AND UP1, UPT, UR44, URZ, UPT ;  /* 0x000000ff2c00728c */ /* 0x000fe2000bf25070 */
[----:B------:R-:W-:Y:S01]  /*6450*/  ISETP.NE.AND.EX P4, PT, R55, RZ, PT, P4 ;  /* 0x000000ff3700720c */ /* 0x000fe20003f85340 */
[----:B------:R-:W-:Y:S01]  /*6460*/  UPLOP3.LUT UP0, UPT, UPT, UPT, UPT, 0x40, 0x4 ;  /* 0x000000000004789c */ /* 0x000fe20003f0e870 */
[----:B------:R-:W-:Y:S01]  /*6470*/  ISETP.NE.AND.EX P2, PT, RZ, UR39, PT, P2 ;  /* 0x00000027ff007c0c */ /* 0x000fe2000bf45320 */
[----:B------:R-:W-:Y:S01]  /*6480*/  UISETP.NE.AND.EX UP1, UPT, UR45, URZ, UPT, UP1 ;  /* 0x000000ff2d00728c */ /* 0x000fe2000bf25310 */
[----:B------:R-:W-:Y:S04]  /*6490*/  PLOP3.LUT P1, PT, PT, PT, UP2, 0x80, 0x8 ;  /* 0x000000000008781c */ /* 0x000fe80003f2f028 */
[----:B------:R-:W-:Y:S06]  /*64a0*/  @UP2 UPLOP3.LUT UP0, UPT, UPT, UPT, UP1, 0x80, 0x8 ;  /* 0x000000000008289c */ /* 0x000fec0003f0f010 */
[----:B------:R-:W-:Y:S01]  /*64b0*/  PLOP3.LUT P0, PT, PT, PT, UP0, 0x80, 0x8 ;  /* 0x000000000008781c */ /* 0x000fe20003f0f008 */
[----:B------:R-:W-:Y:S01]  /*64c0*/  @!UPT UIADD3 URZ, UPT, UPT, URZ, URZ, URZ ;  /* 0x000000fffffff290 */ /* 0x000fe2000fffe0ff */
[----:B------:R-:W-:Y:S11]  /*64d0*/  BRA.U !UP1, `(.L_x_116) ;  /* 0x0000000109387547 */ /* 0x000ff6000b800000 */
[----:B------:R-:W-:Y:S01]  /*64e0*/  UISETP.NE.U32.AND UP0, UPT, UR38, URZ, UPT ;  /* 0x000000ff2600728c */ /* 0x000fe2000bf05070 */
[----:B------:R-:W-:Y:S02]  /*64f0*/  HFMA2 R0, -RZ, RZ, 0, 5.9604644775390625e-08 ;  /* 0x00000001ff007431 */ /* 0x000fe400000001ff */
[----:B------:R-:W-:Y:S01]  /*6500*/  IMAD.MOV.U32 R59, RZ, RZ, 0x1 ;  /* 0x00000001ff3b7424 */ /* 0x000fe200078e00ff */
[----:B------:R-:W-:Y:S06]  /*6510*/  UISETP.NE.AND.EX UP0, UPT, UR39, URZ, UPT, UP0 ;  /* 0x000000ff2700728c */ /* 0x000fec000bf05300 */
[----:B------:R-:W-:Y:S05]  /*6520*/  PLOP3.LUT P3, PT, PT, PT, UP0, 0x80, 0x8 ;  /* 0x000000000008781c */ /* 0x000fea0003f6f008 */
[----:B------:R-:W1:Y:S01]  /*6530*/  @UP0 LDCU.64 UR6, c[0x0][0x888] ;  /* 0x00011100ff0607ac */ /* 0x000e620008000a00 */
[----:B------:R-:W-:Y:S07]  /*6540*/  @UP0 UIMAD UR4, UR36, UR44, URZ ;  /* 0x0000002c240402a4 */ /* 0x000fee000f8e02ff */
[----:B------:R-:W-:Y:S01]  /*6550*/  @!P3 PRMT R59, R0, 0x7610, R59 ;  /* 0x00007610003bb816 */ /* 0x000fe2000000003b */
[----:B-1----:R-:W-:Y:S03]  /*6560*/  @UP0 UIMAD.WIDE UR6, UR4, 0x4, UR6 ;  /* 0x00000004040608a5 */ /* 0x002fe6000f8e0206 */
[----:B------:R-:W1:Y:S03]  /*6570*/  @!UP0 LDCU UR4, c[0x0][0x880] ;  /* 0x00011000ff0487ac */ /* 0x000e660008000800 */
[----:B------:R-:W-:Y:S01]  /*6580*/  IMAD.U32 R2, RZ, RZ, UR6 ;  /* 0x00000006ff027e24 */ /* 0x000fe2000f8e00ff */
[----:B------:R-:W-:Y:S05]  /*6590*/  MOV R3, UR7 ;  /* 0x0000000700037c02 */ /* 0x000fea0008000f00 */
[----:B-----5:R2:W5:Y:S02]  /*65a0*/  @P3 LDG.E R35, desc[UR46][R2.64] ;  /* 0x0000002e02233981 */ /* 0x020564000c1e1900 */
[----:B-12---:R-:W-:Y:S02]  /*65b0*/  @!P3 IMAD.U32 R35, RZ, RZ, UR4 ;  /* 0x00000004ff23be24 */ /* 0x006fe4000f8e00ff */
.L_x_116:
[----:B------:R-:W-:Y:S05]  /*65c0*/  @!P4 BRA `(.L_x_117) ;  /* 0x000000000020c947 */ /* 0x000fea0003800000 */
[----:B------:R-:W-:Y:S04]  /*65d0*/  ISETP.NE.U32.AND P3, PT, R52, RZ, PT ;  /* 0x000000ff3400720c */ /* 0x000fe80003f65070 */
[----:B------:R-:W-:Y:S11]  /*65e0*/  ISETP.NE.AND.EX P3, PT, R53, RZ, PT, P3 ;  /* 0x000000ff3500720c */ /* 0x000ff60003f65330 */
[----:B------:R-:W-:Y:S02]  /*65f0*/  @!UPT UIADD3 URZ, UPT, UPT, URZ, URZ, URZ ;  /* 0x000000fffffff290 */ /* 0x000fe4000fffe0ff */
[----:B------:R-:W1:Y:S01]  /*6600*/  @P3 LDC.64 R2, c[0x0][0x8a8] ;  /* 0x00022a00ff023b82 */ /* 0x000e620000000a00 */
[----:B------:R-:W-:Y:S04]  /*6610*/  @P3 IMAD R0, R54, UR36, RZ ;  /* 0x0000002436003c24 */ /* 0x000fe8000f8e02ff */
[----:B-1----:R-:W-:Y:S05]  /*6620*/  @P3 IMAD.WIDE R2, R0, 0x4, R2 ;  /* 0x0000000400023825 */ /* 0x002fea00078e0202 */
[----:B-----5:R1:W5:Y:S02]  /*6630*/  @P3 LDG.E R32, desc[UR46][R2.64] ;  /* 0x0000002e02203981 */ /* 0x020364000c1e1900 */
[----:B-1----:R-:W2:Y:S02]  /*6640*/  @!P3 LDC R32, c[0x0][0x8a0] ;  /* 0x00022800ff20bb82 */ /* 0x002ea40000000800 */
.L_x_117:
[----:B-----5:R-:W-:Y:S01]  /*6650*/  FSETP.NEU.AND P3, PT, R35, RZ, PT ;  /* 0x000000ff2300720b */ /* 0x020fe20003f6d000 */
[----:B------:R-:W-:Y:S01]  /*6660*/  ULOP3.LUT UR4, UR51, 0x1, URZ, 0x3c, !UPT ;  /* 0x0000000133047892 */ /* 0x000fe2000f8e3cff */
[----:B------:R-:W-:Y:S01]  /*6670*/  SEL R5, RZ, 0xffffffff, P2 ;  /* 0xffffffffff057807 */ /* 0x000fe20001000000 */
[----:B------:R-:W-:Y:S01]  /*6680*/  IMAD.U32 R38, RZ, RZ, UR56 ;  /* 0x00000038ff267e24 */ /* 0x000fe2000f8e00ff */
[----:B------:R-:W-:Y:S01]  /*6690*/  @P1 LOP3.LUT P2, RZ, R59, 0xff, RZ, 0xc0, !PT ;  /* 0x000000ff3bff1812 */ /* 0x000fe2000784c0ff */
[----:B------:R-:W-:Y:S01]  /*66a0*/  IMAD.SHL.U32 R81, R68, 0x2, RZ ;  /* 0x0000000244517824 */ /* 0x000fe200078e00ff */
[----:B------:R-:W-:Y:S01]  /*66b0*/  @P1 SEL R2, RZ, 0xffffffff, P3 ;  /* 0xffffffffff021807 */ /* 0x000fe20001800000 */
[----:B------:R-:W-:Y:S01]  /*66c0*/  IMAD.U32 R83, RZ, RZ, UR4 ;  /* 0x00000004ff537e24 */ /* 0x000fe2000f8e00ff */
[----:B------:R-:W-:Y:S01]  /*66d0*/  LEA R76, R30, UR48, 0x3 ;  /* 0x000000301e4c7c11 */ /* 0x000fe2000f8e18ff */
[----:B------:R-:W-:Y:S01]  /*66e0*/  IMAD.SHL.U32 R38, R38, 0x1000, RZ ;  /* 0x0000100026267824 */ /* 0x000fe200078e00ff */
[----:B------:R-:W-:Y:S01]  /*66f0*/  @P0 SEL R2, R5, R2, !P2 ;  /* 0x0000000205020207 */ /* 0x000fe20005000000 */
[----:B------:R-:W-:Y:S01]  /*6700*/  BSSY B1, `(.L_x_118) ;  /* 0x0000035000017945 */ /* 0x000fe20003800000 */
[----:B------:R-:W-:Y:S01]  /*6710*/  SHF.L.U32 R3, R73, 0x1f, RZ ;  /* 0x0000001f49037819 */ /* 0x000fe200000006ff */
[----:B------:R-:W-:Y:S01]  /*6720*/  IMAD.MOV.U32 R82, RZ, RZ, 0x1 ;  /* 0x00000001ff527424 */ /* 0x000fe200078e00ff */
[----:B------:R-:W-:Y:S01]  /*6730*/  @P1 LOP3.LUT R2, R2, 0x1, RZ, 0xc0, !PT ;  /* 0x0000000102021812 */ /* 0x000fe200078ec0ff */
[----:B------:R-:W-:Y:S01]  /*6740*/  IMAD R34, R30, 0x20, R33 ;  /* 0x000000201e227824 */ /* 0x000fe200078e0221 */
[----:B------:R-:W-:Y:S01]  /*6750*/  PLOP3.LUT P2, PT, PT, PT, UP1, 0x80, 0x8 ;  /* 0x000000000008781c */ /* 0x000fe20003f4f018 */
[----:B------:R-:W-:Y:S01]  /*6760*/  IMAD.U32 R80, RZ, RZ, UR56 ;  /* 0x00000038ff507e24 */ /* 0x000fe2000f8e00ff */
[----:B------:R-:W-:Y:S01]  /*6770*/  ISETP.NE.U32.OR P5, PT, R2, 0x1, !P1 ;  /* 0x000000010200780c */ /* 0x000fe20004fa5470 */
[----:B------:R-:W-:Y:S01]  /*6780*/  IMAD.U32 R2, RZ, RZ, UR56 ;  /* 0x00000038ff027e24 */ /* 0x000fe2000f8e00ff */
[----:B------:R-:W-:Y:S02]  /*6790*/  CS2R R50, SRZ ;  /* 0x0000000000327805 */ /* 0x000fe4000001ff00 */
[----:B------:R-:W-:Y:S02]  /*67a0*/  CS2R R48, SRZ ;  /* 0x0000000000307805 */ /* 0x000fe4000001ff00 */
[----:B------:R-:W-:Y:S02]  /*67b0*/  P2R R79, PR, RZ, 0x20 ;  /* 0x00000020ff4f7803 */ /* 0x000fe40000000000 */
[----:B------:R-:W-:Y:S02]  /*67c0*/  CS2R R42, SRZ ;  /* 0x00000000002a7805 */ /* 0x000fe4000001ff00 */
[----:B------:R-:W-:Y:S02]  /*67d0*/  LEA R0, R2, UR48, 0x3 ;  /* 0x0000003002007c11 */ /* 0x000fe4000f8e18ff */
[----:B------:R-:W-:Y:S02]  /*67e0*/  CS2R R40, SRZ ;  /* 0x0000000000287805 */ /* 0x000fe4000001ff00 */
[----:B------:R-:W-:Y:S02]  /*67f0*/  SEL R2, RZ, 0xffffffff, P3 ;  /* 0xffffffffff027807 */ /* 0x000fe40001800000 */
[----:B------:R-:W-:Y:S02]  /*6800*/  LOP3.LUT P3, R77, R59, 0xff, RZ, 0xc0, !PT ;  /* 0x000000ff3b4d7812 */ /* 0x000fe4000786c0ff */
[----:B------:R-:W-:Y:S02]  /*6810*/  IADD3 R39, PT, PT, R38, UR48, R81 ;  /* 0x0000003026277c10 */ /* 0x000fe4000fffe051 */
[----:B------:R-:W-:Y:S02]  /*6820*/  @P5 SHF.L.U32 R7, R83, 0x1f, RZ ;  /* 0x0000001f53075819 */ /* 0x000fe400000006ff */
[----:B------:R-:W-:Y:S02]  /*6830*/  @P2 SEL R2, R5, R2, !P3 ;  /* 0x0000000205022207 */ /* 0x000fe40005800000 */
[----:B------:R-:W1:Y:S02]  /*6840*/  @P5 SYNCS.PHASECHK.TRANS64.TRYWAIT P1, [R0+URZ+0x110], R7 ;  /* 0x00011007000055a7 */ /* 0x000e6400080211ff */
[----:B------:R-:W-:Y:S04]  /*6850*/  LOP3.LUT R2, R2, 0x1, RZ, 0xc0, !PT ;  /* 0x0000000102027812 */ /* 0x000fe800078ec0ff */
[----:B------:R-:W-:Y:S04]  /*6860*/  ISETP.NE.U32.AND P4, PT, R2, 0x1, PT ;  /* 0x000000010200780c */ /* 0x000fe80003f85070 */
[----:B------:R-:W-:Y:S01]  /*6870*/  P2R R85, PR, RZ, 0x10 ;  /* 0x00000010ff557803 */ /* 0x000fe20000000000 */
[----:B------:R3:W4:Y:S01]  /*6880*/  SYNCS.PHASECHK.TRANS64.TRYWAIT P0, [R76+URZ+0x170], R3 ;  /* 0x000170034c0075a7 */ /* 0x00072200080011ff */
[----:B-1----:R-:W-:Y:S01]  /*6890*/  @P5 SEL R82, RZ, 0x1, !P1 ;  /* 0x00000001ff525807 */ /* 0x002fe20004800000 */
[----:B---3--:R-:W-:Y:S06]  /*68a0*/  @!P5 BRA `(.L_x_119) ;  /* 0x000000000068d947 */ /* 0x008fec0003800000 */
[----:B------:R-:W-:Y:S01]  /*68b0*/  LOP3.LUT P5, RZ, R69, 0x40, RZ, 0xc0, !PT ;  /* 0x0000004045ff7812 */ /* 0x000fe200078ac0ff */
[C---:B------:R-:W-:Y:S01]  /*68c0*/  VIADD R4, R39.reuse, 0x300 ;  /* 0x0000030027047836 */ /* 0x040fe20000000000 */
[----:B------:R-:W-:Y:S01]  /*68d0*/  ISETP.NE.AND P2, PT, R82, RZ, PT ;  /* 0x000000ff5200720c */ /* 0x000fe20003f45270 */
[----:B------:R-:W-:Y:S01]  /*68e0*/  BSSY B0, `(.L_x_120) ;  /* 0x000000d000007945 */ /* 0x000fe20003800000 */
[----:B------:R-:W-:Y:S01]  /*68f0*/  PLOP3.LUT P1, PT, PT, PT, PT, 0x8, 0x80 ;  /* 0x000000000080781c */ /* 0x000fe20003f2e170 */
[----:B------:R-:W-:Y:S01]  /*6900*/  @P4 VIADD R2, R39, 0x310 ;  /* 0x0000031027024836 */ /* 0x000fe20000000000 */
[----:B------:R-:W-:Y:S02]  /*6910*/  @P4 PLOP3.LUT P1, PT, P5, PT, PT, 0x80, 0x8 ;  /* 0x000000000008481c */ /* 0x000fe40002f2f070 */
[----:B------:R-:W-:Y:S02]  /*6920*/  CS2R R50, SRZ ;  /* 0x0000000000327805 */ /* 0x000fe4000001ff00 */
[----:B------:R-:W-:Y:S02]  /*6930*/  CS2R R48, SRZ ;  /* 0x0000000000307805 */ /* 0x000fe4000001ff00 */
[----:B------:R-:W-:Y:S02]  /*6940*/  CS2R R42, SRZ ;  /* 0x00000000002a7805 */ /* 0x000fe4000001ff00 */
[----:B------:R-:W-:Y:S05]  /*6950*/  CS2R R40, SRZ ;  /* 0x0000000000287805 */ /* 0x000fea000001ff00 */
[----:B------:R-:W-:Y:S01]  /*6960*/  @P1 VIADD R2, R4, 0xfffffff0 ;  /* 0xfffffff004021836 */ /* 0x000fe20000000000 */
[----:B------:R-:W-:Y:S06]  /*6970*/  @P2 BRA `(.L_x_121) ;  /* 0x00000000000c2947 */ /* 0x000fec0003800000 */
[----:B------:R-:W-:Y:S04]  /*6980*/  SHF.L.U32 R5, R83, 0x1f, RZ ;  /* 0x0000001f53057819 */ /* 0x000fe800000006ff */
[----:B------:R-:W1:Y:S02]  /*6990*/  SYNCS.PHASECHK.TRANS64.TRYWAIT P1, [R0+URZ+0x110], R5 ;  /* 0x00011005000075a7 */ /* 0x000e6400080211ff */
[----:B-1----:R-:W-:Y:S05]  /*69a0*/  @!P1 BRA `(.L_x_122) ;  /* 0x0000002400249947 */ /* 0x002fea0003800000 */
.L_x_121:
[----:B------:R-:W-:Y:S05]  /*69b0*/  BSYNC B0 ;  /* 0x0000000000007941 */ /* 0x000fea0003800000 */
.L_x_120:
[----:B------:R-:W-:Y:S01]  /*69c0*/  UIADD3 UR5, UPT, UPT, UR56, 0x1, URZ ;  /* 0x0000000138057890 */ /* 0x000fe2000fffe0ff */
[----:B------:R-:W-:Y:S03]  /*69d0*/  ISETP.NE.AND P1, PT, R85, RZ, PT ;  /* 0x000000ff5500720c */ /* 0x000fe60003f25270 */
[----:B------:R-:W-:Y:S04]  /*69e0*/  UISETP.NE.AND UP0, UPT, UR5, 0x3, UPT ;  /* 0x000000030500788c */ /* 0x000fe8000bf05270 */
[----:B------:R-:W-:Y:S02]  /*69f0*/  USEL UR4, URZ, 0x1, UP0 ;  /* 0x00000001ff047887 */ /* 0x000fe40008000000 */
[----:B------:R-:W-:Y:S04]  /*6a00*/  USEL UR5, UR5, URZ, UP0 ;  /* 0x000000ff05057287 */ /* 0x000fe80008000000 */
[----:B------:R3:W1:Y:S01]  /*6a10*/  @P1 LDS.128 R48, [R2] ;  /* 0x0000000002301984 */ /* 0x0006620000000c00 */
[----:B------:R-:W-:Y:S01]  /*6a20*/  LOP3.LUT R83, R83, UR4, RZ, 0x3c, !PT ;  /* 0x0000000453537c12 */ /* 0x000fe2000f8e3cff */
[----:B------:R-:W-:Y:S02]  /*6a30*/  IMAD.U32 R80, RZ, RZ, UR5 ;  /* 0x00000005ff507e24 */ /* 0x000fe4000f8e00ff */
[----:B------:R3:W1:Y:S04]  /*6a40*/  @P1 LDS.128 R40, [R39+0x300] ;  /* 0x0003000027281984 */ /* 0x0006680000000c00 */
.L_x_119:
[----:B------:R-:W-:Y:S05]  /*6a50*/  BSYNC B1 ;  /* 0x0000000000017941 */ /* 0x000fea0003800000 */
.L_x_118:
[----:B-1----:R-:W-:Y:S04]  /*6a60*/  SHF.R.U32.HI R5, RZ, 0x15, R34 ;  /* 0x00000015ff057819 */ /* 0x002fe80000011622 */
[----:B------:R-:W-:Y:S01]  /*6a70*/  LOP3.LUT P1, RZ, R5, 0x3, R70, 0x48, !PT ;  /* 0x0000000305ff7812 */ /* 0x000fe20007824846 */
[----:B------:R-:W-:Y:S01]  /*6a80*/  @!UPT UIADD3 URZ, UPT, UPT, URZ, URZ, URZ ;  /* 0x000000fffffff290 */ /* 0x000fe2000fffe0ff */
[----:B----4-:R-:W-:Y:S11]  /*6a90*/  @P0 BRA `(.L_x_123) ;  /* 0x0000000000080947 */ /* 0x010ff60003800000 */
[----:B------:R-:W1:Y:S02]  /*6aa0*/  SYNCS.PHASECHK.TRANS64.TRYWAIT P0, [R76+URZ+0x170], R3 ;  /* 0x000170034c0075a7 */ /* 0x000e6400080011ff */
[----:B-1----:R-:W-:Y:S05]  /*6ab0*/  @!P0 BRA `(.L_x_124) ;  /* 0x0000002000f48947 */ /* 0x002fea0003800000 */
.L_x_123:
[----:B------:R-:W-:Y:S05]  /*6ac0*/  @!P1 BRA `(.L_x_125) ;  /* 0x0000000000409947 */ /* 0x000fea0003800000 */
[----:B------:R-:W4:Y:S01]  /*6ad0*/  LDCU.64 UR8, c[0x4][0x70] ;  /* 0x01000e00ff0877ac */ /* 0x000f220008000a00 */
[----:B-1----:R-:W-:Y:S01]  /*6ae0*/  MOV R3, 0x0 ;  /* 0x0000000000037802 */ /* 0x002fe20000000f00 */
[----:B------:R-:W-:Y:S02]  /*6af0*/  HFMA2 R12, -RZ, RZ, 0, 5.9604644775390625e-08 ;  /* 0x00000001ff0c7431 */ /* 0x000fe400000001ff */
[----:B------:R-:W-:Y:S02]  /*6b00*/  IMAD.MOV.U32 R8, RZ, RZ, 0x192 ;  /* 0x00000192ff087424 */ /* 0x000fe400078e00ff */
[----:B------:R-:W-:Y:S01]  /*6b10*/  IMAD.MOV.U32 R13, RZ, RZ, RZ ;  /* 0x000000ffff0d7224 */ /* 0x000fe200078e00ff */
[----:B------:R-:W1:Y:S01]  /*6b20*/  LDCU.64 UR6, c[0x4][0x78] ;  /* 0x01000f00ff0677ac */ /* 0x000e620008000a00 */
[----:B---3--:R-:W3:Y:S01]  /*6b30*/  LDC.64 R2, c[0x4][R3] ;  /* 0x0100000003027b82 */ /* 0x008ee20000000a00 */
[----:B------:R-:W5:Y:S01]  /*6b40*/  LDCU.64 UR4, c[0x4][0x10] ;  /* 0x01000200ff0477ac */ /* 0x000f620008000a00 */
[----:B----4-:R-:W-:Y:S01]  /*6b50*/  MOV R5, UR9 ;  /* 0x0000000900057c02 */ /* 0x010fe20008000f00 */
[----:B------:R-:W-:Y:S01]  /*6b60*/  IMAD.U32 R4, RZ, RZ, UR8 ;  /* 0x00000008ff047e24 */ /* 0x000fe2000f8e00ff */
[----:B-1----:R-:W-:Y:S01]  /*6b70*/  MOV R7, UR7 ;  /* 0x0000000700077c02 */ /* 0x002fe20008000f00 */
[----:B------:R-:W-:Y:S01]  /*6b80*/  IMAD.U32 R6, RZ, RZ, UR6 ;  /* 0x00000006ff067e24 */ /* 0x000fe2000f8e00ff */
[----:B-----5:R-:W-:Y:S01]  /*6b90*/  MOV R11, UR5 ;  /* 0x00000005000b7c02 */ /* 0x020fe20008000f00 */
[----:B------:R-:W-:Y:S02]  /*6ba0*/  IMAD.U32 R10, RZ, RZ, UR4 ;  /* 0x00000004ff0a7e24 */ /* 0x000fe4000f8e00ff */
[----:B------:R-:W-:Y:S07]  /*6bb0*/  LEPC R20, `(.L_x_125) ;  /* 0x000000001014794e */ /* 0x000fee0000000000 */
[----:B--23--:R-:W-:Y:S05]  /*6bc0*/  CALL.ABS.NOINC R2 ;  /* 0x0000000002007343 */ /* 0x00cfea0003c00000 */
.L_x_125:
[----:B------:R-:W-:Y:S01]  /*6bd0*/  SHF.L.U32 R20, R40, 0x10, RZ ;  /* 0x0000001028147819 */ /* 0x000fe200000006ff */
[----:B------:R-:W-:Y:S05]  /*6be0*/  WARPSYNC.ALL ;  /* 0x0000000000007948 */ /* 0x000fea0003800000 */
[----:B------:R-:W-:Y:S01]  /*6bf0*/  R2UR UR4, R34 ;  /* 0x00000000220472ca */ /* 0x000fe200000e0000 */
[----:B------:R-:W-:Y:S01]  /*6c00*/  BSSY.RECONVERGENT B0, `(.L_x_126) ;  /* 0x0000055000007945 */ /* 0x000fe20003800200 */
[----:B------:R-:W-:Y:S02]  /*6c10*/  LOP3.LUT R21, R40, 0xffff0000, RZ, 0xc0, !PT ;  /* 0xffff000028157812 */ /* 0x000fe400078ec0ff */
[----:B------:R-:W-:Y:S02]  /*6c20*/  LOP3.LUT R36, R41, 0xffff0000, RZ, 0xc0, !PT ;  /* 0xffff000029247812 */ /* 0x000fe400078ec0ff */
[----:B------:R-:W-:Y:S02]  /*6c30*/  SHF.L.U32 R37, R43, 0x10, RZ ;  /* 0x000000102b257819 */ /* 0x000fe400000006ff */
[----:B------:R-:W-:Y:S02]  /*6c40*/  MOV R84, 0x10 ;  /* 0x0000001000547802 */ /* 0x000fe40000000f00 */
[----:B------:R-:W-:Y:S02]  /*6c50*/  LOP3.LUT P6, RZ, R69, 0x40, RZ, 0xc0, !PT ;  /* 0x0000004045ff7812 */ /* 0x000fe400078cc0ff */
[----:B------:R-:W-:Y:S01]  /*6c60*/  ISETP.NE.AND P0, PT, R74, RZ, PT ;  /* 0x000000ff4a00720c */ /* 0x000fe20003f05270 */
[----:B------:R-:W2:Y:S01]  /*6c70*/  LDTM.x16 R4, tmem[UR4] ;  /* 0x00000004000479ee */ /* 0x000ea20008240000 */
[----:B------:R-:W-:Y:S04]  /*6c80*/  SEL R84, R84, 0xfffffff0, !P6 ;  /* 0xfffffff054547807 */ /* 0x000fe80007000000 */
[----:B------:R-:W-:Y:S01]  /*6c90*/  IADD3 R86, PT, PT, R39, R84, RZ ;  /* 0x0000005427567210 */ /* 0x000fe20007ffe0ff */
[C---:B--2---:R-:W-:Y:S01]  /*6ca0*/  FMUL R0, R32.reuse, R4 ;  /* 0x0000000420007220 */ /* 0x044fe20000400000 */
[C---:B---3--:R-:W-:Y:S01]  /*6cb0*/  FMUL R2, R32.reuse, R5 ;  /* 0x0000000520027220 */ /* 0x048fe20000400000 */
[C---:B-1----:R-:W-:Y:S01]  /*6cc0*/  FMUL R3, R32.reuse, R6 ;  /* 0x0000000620037220 */ /* 0x042fe20000400000 */
[----:B------:R-:W-:Y:S01]  /*6cd0*/  FMUL R7, R32, R7 ;  /* 0x0000000720077220 */ /* 0x000fe20000400000 */
[----:B------:R-:W-:Y:S01]  /*6ce0*/  FFMA R0, R35, R20, R0 ;  /* 0x0000001423007223 */ /* 0x000fe20000000000 */
[----:B------:R-:W-:Y:S01]  /*6cf0*/  SHF.L.U32 R20, R41, 0x10, RZ ;  /* 0x0000001029147819 */ /* 0x000fe200000006ff */
[C---:B------:R-:W-:Y:S01]  /*6d00*/  FFMA R2, R35.reuse, R21, R2 ;  /* 0x0000001523027223 */ /* 0x040fe20000000002 */
[----:B------:R-:W-:Y:S01]  /*6d10*/  SHF.L.U32 R21, R42, 0x10, RZ ;  /* 0x000000102a157819 */ /* 0x000fe200000006ff */
[C---:B------:R-:W-:Y:S01]  /*6d20*/  FMUL R4, R32.reuse, R8 ;  /* 0x0000000820047220 */ /* 0x040fe20000400000 */
[----:B------:R-:W-:Y:S01]  /*6d30*/  FMUL R5, R32, R9 ;  /* 0x0000000920057220 */ /* 0x000fe20000400000 */
[C---:B------:R-:W-:Y:S01]  /*6d40*/  FFMA R3, R35.reuse, R20, R3 ;  /* 0x0000001423037223 */ /* 0x040fe20000000003 */
[----:B------:R-:W-:Y:S01]  /*6d50*/  LOP3.LUT R20, R42, 0xffff0000, RZ, 0xc0, !PT ;  /* 0xffff00002a147812 */ /* 0x000fe200078ec0ff */
[----:B------:R-:W-:Y:S01]  /*6d60*/  FFMA R7, R35, R36, R7 ;  /* 0x0000002423077223 */ /* 0x000fe20000000007 */
[----:B------:R-:W-:Y:S01]  /*6d70*/  LOP3.LUT R36, R43, 0xffff0000, RZ, 0xc0, !PT ;  /* 0xffff00002b247812 */ /* 0x000fe200078ec0ff */
[----:B------:R-:W-:Y:S01]  /*6d80*/  FMUL R6, R32, R10 ;  /* 0x0000000a20067220 */ /* 0x000fe20000400000 */
[----:B------:R-:W-:Y:S01]  /*6d90*/  F2FP.BF16.F32.PACK_AB R44, R2, R0 ;  /* 0x00000000022c723e */ /* 0x000fe200000010ff */
[----:B------:R-:W-:Y:S01]  /*6da0*/  FMUL R11, R32, R11 ;  /* 0x0000000b200b7220 */ /* 0x000fe20000400000 */
[----:B------:R-:W-:Y:S01]  /*6db0*/  F2FP.BF16.F32.PACK_AB R45, R7, R3 ;  /* 0x00000003072d723e */ /* 0x000fe200000010ff */
[C---:B------:R-:W-:Y:S01]  /*6dc0*/  FFMA R4, R35.reuse, R21, R4 ;  /* 0x0000001523047223 */ /* 0x040fe20000000004 */
[C---:B------:R-:W-:Y:S01]  /*6dd0*/  FFMA R5, R35.reuse, R20, R5 ;  /* 0x0000001423057223 */ /* 0x040fe20000000005 */
[C---:B------:R-:W-:Y:S01]  /*6de0*/  FFMA R6, R35.reuse, R37, R6 ;  /* 0x0000002523067223 */ /* 0x040fe20000000006 */
[----:B------:R-:W-:Y:S01]  /*6df0*/  SHF.L.U32 R20, R48, 0x10, RZ ;  /* 0x0000001030147819 */ /* 0x000fe200000006ff */
[----:B------:R-:W-:Y:S01]  /*6e00*/  FFMA R11, R35, R36, R11 ;  /* 0x00000024230b7223 */ /* 0x000fe2000000000b */
[----:B------:R-:W-:Y:S01]  /*6e10*/  FMUL R8, R32, R12 ;  /* 0x0000000c20087220 */ /* 0x000fe20000400000 */
[----:B------:R-:W-:Y:S01]  /*6e20*/  LOP3.LUT R36, R48, 0xffff0000, RZ, 0xc0, !PT ;  /* 0xffff000030247812 */ /* 0x000fe200078ec0ff */
[C---:B------:R-:W-:Y:S01]  /*6e30*/  FMUL R9, R32.reuse, R13 ;  /* 0x0000000d20097220 */ /* 0x040fe20000400000 */
[----:B------:R-:W-:Y:S01]  /*6e40*/  SHF.L.U32 R21, R49, 0x10, RZ ;  /* 0x0000001031157819 */ /* 0x000fe200000006ff */
[C---:B------:R-:W-:Y:S01]  /*6e50*/  FMUL R10, R32.reuse, R14 ;  /* 0x0000000e200a7220 */ /* 0x040fe20000400000 */
[----:B------:R-:W-:Y:S01]  /*6e60*/  FFMA R8, R35, R20, R8 ;  /* 0x0000001423087223 */ /* 0x000fe20000000008 */
[----:B------:R-:W-:Y:S01]  /*6e70*/  LOP3.LUT R20, R49, 0xffff0000, RZ, 0xc0, !PT ;  /* 0xffff000031147812 */ /* 0x000fe200078ec0ff */
[C---:B------:R-:W-:Y:S01]  /*6e80*/  FFMA R9, R35.reuse, R36, R9 ;  /* 0x0000002423097223 */ /* 0x040fe20000000009 */
[----:B------:R-:W-:Y:S01]  /*6e90*/  FMUL R15, R32, R15 ;  /* 0x0000000f200f7220 */ /* 0x000fe20000400000 */
[C---:B------:R-:W-:Y:S01]  /*6ea0*/  FFMA R10, R35.reuse, R21, R10 ;  /* 0x00000015230a7223 */ /* 0x040fe2000000000a */
[----:B------:R-:W-:Y:S01]  /*6eb0*/  SHF.L.U32 R21, R50, 0x10, RZ ;  /* 0x0000001032157819 */ /* 0x000fe200000006ff */
[----:B------:R-:W-:Y:S01]  /*6ec0*/  FMUL R12, R32, R16 ;  /* 0x00000010200c7220 */ /* 0x000fe20000400000 */
[----:B------:R-:W-:Y:S01]  /*6ed0*/  LOP3.LUT R36, R50, 0xffff0000, RZ, 0xc0, !PT ;  /* 0xffff000032247812 */ /* 0x000fe200078ec0ff */
[----:B------:R-:W-:Y:S01]  /*6ee0*/  FFMA R15, R35, R20, R15 ;  /* 0x00000014230f7223 */ /* 0x000fe2000000000f */
[C---:B------:R-:W-:Y:S01]  /*6ef0*/  FMUL R13, R32.reuse, R17 ;  /* 0x00000011200d7220 */ /* 0x040fe20000400000 */
[C---:B------:R-:W-:Y:S01]  /*6f00*/  SHF.L.U32 R37, R51.reuse, 0x10, RZ ;  /* 0x0000001033257819 */ /* 0x040fe200000006ff */
[C---:B------:R-:W-:Y:S01]  /*6f10*/  FMUL R14, R32.reuse, R18 ;  /* 0x00000012200e7220 */ /* 0x040fe20000400000 */
[----:B------:R-:W-:Y:S01]  /*6f20*/  LOP3.LUT R20, R51, 0xffff0000, RZ, 0xc0, !PT ;  /* 0xffff000033147812 */ /* 0x000fe200078ec0ff */
[----:B------:R-:W-:Y:S01]  /*6f30*/  FMUL R19, R32, R19 ;  /* 0x0000001320137220 */ /* 0x000fe20000400000 */
[----:B------:R-:W-:Y:S01]  /*6f40*/  F2FP.BF16.F32.PACK_AB R46, R5, R4 ;  /* 0x00000004052e723e */ /* 0x000fe200000010ff */
[----:B------:R-:W-:Y:S01]  /*6f50*/  FFMA R12, R35, R21, R12 ;  /* 0x00000015230c7223 */ /* 0x000fe2000000000c */
[----:B------:R-:W-:Y:S01]  /*6f60*/  F2FP.BF16.F32.PACK_AB R47, R11, R6 ;  /* 0x000000060b2f723e */ /* 0x000fe200000010ff */
[C---:B------:R-:W-:Y:S01]  /*6f70*/  FFMA R13, R35.reuse, R36, R13 ;  /* 0x00000024230d7223 */ /* 0x040fe2000000000d */
[C---:B------:R-:W-:Y:S01]  /*6f80*/  FFMA R14, R35.reuse, R37, R14 ;  /* 0x00000025230e7223 */ /* 0x040fe2000000000e */
[----:B------:R-:W-:Y:S01]  /*6f90*/  FFMA R19, R35, R20, R19 ;  /* 0x0000001423137223 */ /* 0x000fe20000000013 */
[----:B------:R-:W-:Y:S01]  /*6fa0*/  F2FP.BF16.F32.PACK_AB R64, R9, R8 ;  /* 0x000000080940723e */ /* 0x000fe200000010ff */
[----:B------:R1:W-:Y:S01]  /*6fb0*/  STS.128 [R39+0x300], R44 ;  /* 0x0003002c27007388 */ /* 0x0003e20000000c00 */
[----:B------:R-:W-:Y:S02]  /*6fc0*/  F2FP.BF16.F32.PACK_AB R65, R15, R10 ;  /* 0x0000000a0f41723e */ /* 0x000fe400000010ff */
[----:B------:R-:W-:Y:S02]  /*6fd0*/  F2FP.BF16.F32.PACK_AB R66, R13, R12 ;  /* 0x0000000c0d42723e */ /* 0x000fe400000010ff */
[----:B------:R-:W-:Y:S05]  /*6fe0*/  F2FP.BF16.F32.PACK_AB R67, R19, R14 ;  /* 0x0000000e1343723e */ /* 0x000fea00000010ff */
[----:B------:R1:W-:Y:S01]  /*6ff0*/  STS.128 [R86+0x300], R64 ;  /* 0x0003004056007388 */ /* 0x0003e20000000c00 */
[----:B------:R-:W-:Y:S01]  /*7000*/  @!PT LDS RZ, [RZ] ;  /* 0x00000000fffff984 */ /* 0x000fe20000000800 */
[----:B------:R-:W-:Y:S01]  /*7010*/  @!PT LDS RZ, [RZ] ;  /* 0x00000000fffff984 */ /* 0x000fe20000000800 */
[----:B------:R-:W-:Y:S01]  /*7020*/  @!PT LDS RZ, [RZ] ;  /* 0x00000000fffff984 */ /* 0x000fe20000000800 */
[----:B------:R-:W-:Y:S01]  /*7030*/  @!PT LDS RZ, [RZ] ;  /* 0x00000000fffff984 */ /* 0x000fe20000000800 */
[----:B------:R2:W-:Y:S07]  /*7040*/  MEMBAR.ALL.CTA ;  /* 0x0000000000007992 */ /* 0x0005ee0000008000 */
[----:B--2---:R-:W2:Y:S02]  /*7050*/  FENCE.VIEW.ASYNC.S ;  /* 0x00000000000073c6 */ /* 0x004ea40000000000 */
[----:B--2---:R-:W-:Y:S06]  /*7060*/  BAR.SYNC.DEFER_BLOCKING 0x1, 0x80 ;  /* 0x0042000000007b1d */ /* 0x004fec0000010000 */
[----:B------:R-:W-:Y:S05]  /*7070*/  @P0 BRA `(.L_x_127) ;  /* 0x0000000000340947 */ /* 0x000fea0003800000 */
[----:B------:R-:W-:Y:S01]  /*7080*/  R2UR UR10, R38 ;  /* 0x00000000260a72ca */ /* 0x000fe200000e0000 */
[----:B------:R-:W-:Y:S01]  /*7090*/  UIADD3 UR8, UP0, UPT, UR54, 0x680, URZ ;  /* 0x0000068036087890 */ /* 0x000fe2000ff1e0ff */
[----:B------:R-:W-:Y:S01]  /*70a0*/  UMOV UR43, UR36 ;  /* 0x00000024002b7c82 */ /* 0x000fe20008000000 */
[----:B------:R-:W-:Y:S02]  /*70b0*/  UIADD3 UR5, UPT, UPT, UR41, 0x20, URZ ;  /* 0x0000002029057890 */ /* 0x000fe4000fffe0ff */
[----:B------:R-:W-:Y:S01]  /*70c0*/  UIADD3.X UR9, UPT, UPT, URZ, UR55, URZ, UP0, !UPT ;  /* 0x00000037ff097290 */ /* 0x000fe200087fe4ff */
[----:B------:R-:W-:Y:S01]  /*70d0*/  UMOV UR6, UR42 ;  /* 0x0000002a00067c82 */ /* 0x000fe20008000000 */
[----:B------:R-:W-:Y:S06]  /*70e0*/  UMOV UR7, UR36 ;  /* 0x0000002400077c82 */ /* 0x000fec0008000000 */
[----:B------:R-:W-:Y:S04]  /*70f0*/  UIADD3 UR10, UPT, UPT, UR48, UR10, URZ ;  /* 0x0000000a300a7290 */ /* 0x000fe8000fffe0ff */
[----:B------:R-:W-:Y:S02]  /*7100*/  UIADD3 UR40, UPT, UPT, UR10, 0x300, URZ ;  /* 0x000003000a287890 */ /* 0x000fe4000fffe0ff */
[----:B------:R-:W-:Y:S07]  /*7110*/  UIADD3 UR4, UPT, UPT, UR10, 0xb00, URZ ;  /* 0x00000b000a047890 */ /* 0x000fee000fffe0ff */
[----:B------:R2:W-:Y:S02]  /*7120*/  UTMASTG.3D [UR40], [UR8] ;  /* 0x00000028080073b5 */ /* 0x0005e40008010000 */
[----:B------:R2:W-:Y:S02]  /*7130*/  UTMASTG.3D [UR4], [UR8] ;  /* 0x00000004080073b5 */ /* 0x0005e40008010000 */
[----:B--2---:R0:W-:Y:S02]  /*7140*/  UTMACMDFLUSH ;  /* 0x00000000000079b7 */ /* 0x0041e40000000000 */
.L_x_127:
[----:B------:R-:W-:Y:S05]  /*7150*/  BSYNC.RECONVERGENT B0 ;  /* 0x0000000000007941 */ /* 0x000fea0003800200 */
.L_x_126:
[----:B------:R-:W-:Y:S01]  /*7160*/  UIADD3 UR40, UPT, UPT, UR56, 0x1, URZ ;  /* 0x0000000138287890 */ /* 0x000fe2000fffe0ff */
[----:B------:R-:W-:Y:S03]  /*7170*/  BSSY.RECONVERGENT B0, `(.L_x_128) ;  /* 0x0000005000007945 */ /* 0x000fe60003800200 */
[----:B------:R-:W-:Y:S04]  /*7180*/  UISETP.NE.AND UP0, UPT, UR40, 0x3, UPT ;  /* 0x000000032800788c */ /* 0x000fe8000bf05270 */
[----:B------:R-:W-:Y:S01]  /*7190*/  USEL UR43, UR40, URZ, UP0 ;  /* 0x000000ff282b7287 */ /* 0x000fe20008000000 */
[----:B------:R-:W-:Y:S11]  /*71a0*/  @P0 BRA `(.L_x_129) ;  /* 0x0000000000040947 */ /* 0x000ff60003800000 */
[----:B------:R-:W-:Y:S04]  /*71b0*/  DEPBAR.LE SB0, 0x1 ;  /* 0x000080400000791a */ /* 0x000fe80000000000 */
.L_x_129:
[----:B------:R-:W-:Y:S05]  /*71c0*/  BSYNC.RECONVERGENT B0 ;  /* 0x0000000000007941 */ /* 0x000fea0003800200 */
.L_x_128:
[----:B------:R-:W-:Y:S01]  /*71d0*/  BAR.SYNC.DEFER_BLOCKING 0x1, 0x80 ;  /* 0x0042000000007b1d */ /* 0x000fe20000010000 */
[----:B------:R-:W-:Y:S01]  /*71e0*/  ISETP.NE.AND P1, PT, R79, RZ, PT ;  /* 0x000000ff4f00720c */ /* 0x000fe20003f25270 */
[----:B------:R-:W-:Y:S01]  /*71f0*/  UISETP.NE.AND UP0, UPT, UR50, URZ, UPT ;  /* 0x000000ff3200728c */ /* 0x000fe2000bf05270 */
[----:B------:R-:W-:Y:S11]  /*7200*/  LEA R2, R80, UR48, 0x3 ;  /* 0x0000003050027c11 */ /* 0x000ff6000f8e18ff */
[----:B------:R-:W-:Y:S01]  /*7210*/  @P1 SHF.L.U32 R3, R83, 0x1f, RZ ;  /* 0x0000001f53031819 */ /* 0x000fe200000006ff */
[----:B------:R-:W-:Y:S06]  /*7220*/  BRA.U !UP0, `(.L_x_130) ;  /* 0x0000000108247547 */ /* 0x000fec000b800000 */
[----:B------:R-:W-:Y:S01]  /*7230*/  IMAD.U32 R5, RZ, RZ, UR49 ;  /* 0x00000031ff057e24 */ /* 0x000fe2000f8e00ff */
[----:B------:R-:W-:Y:S01]  /*7240*/  MOV R0, UR37 ;  /* 0x0000002500007c02 */ /* 0x000fe20008000f00 */
[----:B------:R-:W-:Y:S03]  /*7250*/  UIADD3 UR49, UPT, UPT, UR49, 0x1, URZ ;  /* 0x0000000131317890 */ /* 0x000fe6000fffe0ff */
[----:B------:R-:W-:Y:S01]  /*7260*/  @P1 LEA R5, R5, UR48, 0x3 ;  /* 0x0000003005051c11 */ /* 0x000fe2000f8e18ff */
[----:B------:R-:W-:Y:S04]  /*7270*/  UISETP.NE.AND UP0, UPT, UR49, 0x3, UPT ;  /* 0x000000033100788c */ /* 0x000fe8000bf05270 */
[----:B------:R-:W-:Y:S01]  /*7280*/  @P1 VIADD R5, R5, 0x128 ;  /* 0x0000012805051836 */ /* 0x000fe20000000000 */
[----:B------:R-:W-:Y:S04]  /*7290*/  USEL UR49, UR49, URZ, UP0 ;  /* 0x000000ff31317287 */ /* 0x000fe80008000000 */
[----:B------:R-:W-:Y:S04]  /*72a0*/  @P1 PRMT R0, R0, 0x654, R5 ;  /* 0x0000065400001816 */ /* 0x000fe80000000005 */
[----:B------:R2:W-:Y:S04]  /*72b0*/  @P1 SYNCS.ARRIVE.TRANS64.RED.A1T0 RZ, [R0+URZ], RZ ;  /* 0x000000ff00ff19a7 */ /* 0x0005e800081004ff */
.L_x_130:
[----:B------:R-:W3:Y:S01]  /*72c0*/  @P1 SYNCS.PHASECHK.TRANS64.TRYWAIT P0, [R2+URZ+0x110], R3 ;  /* 0x00011003020015a7 */ /* 0x000ee200080011ff */
[----:B------:R-:W-:Y:S01]  /*72d0*/  BSSY B1, `(.L_x_131) ;  /* 0x0000012000017945 */ /* 0x000fe20003800000 */
[----:B---3--:R-:W-:Y:S03]  /*72e0*/  @P1 SEL R82, RZ, 0x1, !P0 ;  /* 0x00000001ff521807 */ /* 0x008fe60004000000 */
[----:B------:R-:W-:Y:S05]  /*72f0*/  @!P1 BRA `(.L_x_132) ;  /* 0x00000000003c9947 */ /* 0x000fea0003800000 */
[----:B------:R-:W-:Y:S01]  /*7300*/  ISETP.NE.AND P1, PT, R85, RZ, PT ;  /* 0x000000ff5500720c */ /* 0x000fe20003f25270 */
[----:B------:R-:W-:Y:S01]  /*7310*/  BSSY B0, `(.L_x_133) ;  /* 0x0000009000007945 */ /* 0x000fe20003800000 */
[----:B------:R-:W-:Y:S11]  /*7320*/  ISETP.NE.AND P0, PT, R82, RZ, PT ;  /* 0x000000ff5200720c */ /* 0x000ff60003f05270 */
[----:B------:R-:W-:Y:S05]  /*7330*/  @P1 IMAD R80, R80, 0x1000, R81 ;  /* 0x0000100050501824 */ /* 0x000fea00078e0251 */
[----:B------:R-:W-:Y:S05]  /*7340*/  @P1 IADD3 R3, PT, PT, R80, UR48, RZ ;  /* 0x0000003050031c10 */ /* 0x000fea000fffe0ff */
[----:B--2---:R-:W-:Y:S01]  /*7350*/  @P1 IMAD.IADD R0, R84, 0x1, R3 ;  /* 0x0000000154001824 */ /* 0x004fe200078e0203 */
[----:B------:R-:W-:Y:S06]  /*7360*/  @P0 BRA `(.L_x_134) ;  /* 0x00000000000c0947 */ /* 0x000fec0003800000 */
[----:B------:R-:W-:Y:S04]  /*7370*/  SHF.L.U32 R83, R83, 0x1f, RZ ;  /* 0x0000001f53537819 */ /* 0x000fe800000006ff */
[----:B------:R-:W2:Y:S02]  /*7380*/  SYNCS.PHASECHK.TRANS64.TRYWAIT P0, [R2+URZ+0x110], R83 ;  /* 0x00011053020075a7 */ /* 0x000ea400080011ff */
[----:B--2---:R-:W-:Y:S05]  /*7390*/  @!P0 BRA `(.L_x_135) ;  /* 0x0000001800d08947 */ /* 0x004fea0003800000 */
.L_x_134:
[----:B------:R-:W-:Y:S05]  /*73a0*/  BSYNC B0 ;  /* 0x0000000000007941 */ /* 0x000fea0003800000 */
.L_x_133:
[----:B------:R-:W-:Y:S11]  /*73b0*/  ISETP.NE.AND P0, PT, R85, RZ, PT ;  /* 0x000000ff5500720c */ /* 0x000ff60003f05270 */
[----:B------:R-:W-:Y:S02]  /*73c0*/  @!UPT UIADD3 URZ, UPT, UPT, URZ, URZ, URZ ;  /* 0x000000fffffff290 */ /* 0x000fe4000fffe0ff */
[----:B------:R3:W4:Y:S04]  /*73d0*/  @P0 LDS.128 R40, [R80+UR48+0x300] ;  /* 0x0003003050280984 */ /* 0x0007280008000c00 */
[----:B------:R3:W1:Y:S02]  /*73e0*/  @P0 LDS.128 R48, [R0+0x300] ;  /* 0x0003000000300984 */ /* 0x0006640000000c00 */
.L_x_132:
[----:B------:R-:W-:Y:S05]  /*73f0*/  BSYNC B1 ;  /* 0x0000000000017941 */ /* 0x000fea0003800000 */
.L_x_131:
[----:B------:R-:W-:Y:S05]  /*7400*/  VIADD R3, R34, 0x10 ;  /* 0x0000001022037836 */ /* 0x000fea0000000000 */
[----:B------:R-:W-:Y:S04]  /*7410*/  SHF.R.U32.HI R3, RZ, 0x15, R3 ;  /* 0x00000015ff037819 */ /* 0x000fe80000011603 */
[----:B------:R-:W-:Y:S11]  /*7420*/  LOP3.LUT P0, RZ, R3, 0x3, R70, 0x48, !PT ;  /* 0x0000000303ff7812 */ /* 0x000ff60007804846 */
[----:B------:R-:W-:Y:S02]  /*7430*/  @!UPT UIADD3 URZ, UPT, UPT, URZ, URZ, URZ ;  /* 0x000000fffffff290 */ /* 0x000fe4000fffe0ff */
[----:B------:R-:W-:Y:S05]  /*7440*/  @!P0 BRA `(.L_x_136) ;  /* 0x0000000000408947 */ /* 0x000fea0003800000 */
[----:B------:R-:W5:Y:S01]  /*7450*/  LDCU.64 UR8, c[0x4][0x70] ;  /* 0x01000e00ff0877ac */ /* 0x000f620008000a00 */
[----:B------:R-:W-:Y:S01]  /*7460*/  MOV R3, 0x0 ;  /* 0x0000000000037802 */ /* 0x000fe20000000f00 */
[----:B------:R-:W-:Y:S02]  /*7470*/  HFMA2 R12, -RZ, RZ, 0, 5.9604644775390625e-08 ;  /* 0x00000001ff0c7431 */ /* 0x000fe400000001ff */
[----:B------:R-:W-:Y:S02]  /*7480*/  IMAD.MOV.U32 R8, RZ, RZ, 0x192 ;  /* 0x00000192ff087424 */ /* 0x000fe400078e00ff */
[----:B------:R-:W-:Y:S01]  /*7490*/  IMAD.MOV.U32 R13, RZ, RZ, RZ ;  /* 0x000000ffff0d7224 */ /* 0x000fe200078e00ff */
[----:B------:R-:W3:Y:S01]  /*74a0*/  LDCU.64 UR6, c[0x4][0x78] ;  /* 0x01000f00ff0677ac */ /* 0x000ee20008000a00 */
[----:B--2---:R-:W2:Y:S01]  /*74b0*/  LDC.64 R2, c[0x4][R3] ;  /* 0x0100000003027b82 */ /* 0x004ea20000000a00 */
[----:B------:R-:W4:Y:S01]  /*74c0*/  LDCU.64 UR4, c[0x4][0x10] ;  /* 0x01000200ff0477ac */ /* 0x000f220008000a00 */
[----:B-----5:R-:W-:Y:S01]  /*74d0*/  MOV R5, UR9 ;  /* 0x0000000900057c02 */ /* 0x020fe20008000f00 */
[----:B------:R-:W-:Y:S01]  /*74e0*/  IMAD.U32 R4, RZ, RZ, UR8 ;  /* 0x00000008ff047e24 */ /* 0x000fe2000f8e00ff */
[----:B---3--:R-:W-:Y:S01]  /*74f0*/  MOV R7, UR7 ;  /* 0x0000000700077c02 */ /* 0x008fe20008000f00 */
[----:B------:R-:W-:Y:S01]  /*7500*/  IMAD.U32 R6, RZ, RZ, UR6 ;  /* 0x00000006ff067e24 */ /* 0x000fe2000f8e00ff */
[----:B----4-:R-:W-:Y:S01]  /*7510*/  MOV R11, UR5 ;  /* 0x00000005000b7c02 */ /* 0x010fe20008000f00 */
[----:B------:R-:W-:Y:S02]  /*7520*/  IMAD.U32 R10, RZ, RZ, UR4 ;  /* 0x00000004ff0a7e24 */ /* 0x000fe4000f8e00ff */
[----:B------:R-:W-:Y:S07]  /*7530*/  LEPC R20, `(.L_x_136) ;  /* 0x000000001014794e */ /* 0x000fee0000000000 */
[----:B-12---:R-:W-:Y:S05]  /*7540*/  CALL.ABS.NOINC R2 ;  /* 0x0000000002007343 */ /* 0x006fea0003c00000 */
.L_x_136:
[----:B------:R-:W-:Y:S01]  /*7550*/  ISETP.NE.AND P0, PT, R74, RZ, PT ;  /* 0x000000ff4a00720c */ /* 0x000fe20003f05270 */
[----:B------:R-:W-:Y:S05]  /*7560*/  WARPSYNC.ALL ;  /* 0x0000000000007948 */ /* 0x000fea0003800000 */
[----:B------:R-:W-:Y:S01]  /*7570*/  R2UR UR4, R34 ;  /* 0x00000000220472ca */ /* 0x000fe200000e0000 */
[----:B------:R-:W-:Y:S01]  /*7580*/  BSSY.RECONVERGENT B0, `(.L_x_137) ;  /* 0x000005a000007945 */ /* 0x000fe20003800200 */
[C---:B----4-:R-:W-:Y:S02]  /*7590*/  SHF.L.U32 R20, R40.reuse, 0x10, RZ ;  /* 0x0000001028147819 */ /* 0x050fe400000006ff */
[----:B------:R-:W-:Y:S02]  /*75a0*/  LOP3.LUT R36, R40, 0xffff0000, RZ, 0xc0, !PT ;  /* 0xffff000028247812 */ /* 0x000fe400078ec0ff */
[C---:B------:R-:W-:Y:S02]  /*75b0*/  SHF.L.U32 R21, R41.reuse, 0x10, RZ ;  /* 0x0000001029157819 */ /* 0x040fe400000006ff */
[----:B------:R-:W-:Y:S02]  /*75c0*/  LOP3.LUT R37, R41, 0xffff0000, RZ, 0xc0, !PT ;  /* 0xffff000029257812 */ /* 0x000fe400078ec0ff */
[C---:B-1----:R-:W-:Y:S02]  /*75d0*/  SHF.L.U32 R39, R42.reuse, 0x10, RZ ;  /* 0x000000102a277819 */ /* 0x042fe400000006ff */
[----:B------:R-:W-:Y:S01]  /*75e0*/  LOP3.LUT R38, R42, 0xffff0000, RZ, 0xc0, !PT ;  /* 0xffff00002a267812 */ /* 0x000fe200078ec0ff */
[----:B------:R-:W1:Y:S01]  /*75f0*/  LDTM.x16 R4, tmem[UR4+0x10] ;  /* 0x00001004000479ee */ /* 0x000e620008240000 */
[C---:B------:R-:W-:Y:S01]  /*7600*/  SHF.L.U32 R40, R43.reuse, 0x10, RZ ;  /* 0x000000102b287819 */ /* 0x040fe200000006ff */
[----:B------:R-:W-:Y:S01]  /*7610*/  NOP ;  /* 0x0000000000007918 */ /* 0x000fe20000000000 */
[----:B------:R-:W-:Y:S02]  /*7620*/  LOP3.LUT R42, R43, 0xffff0000, RZ, 0xc0, !PT ;  /* 0xffff00002b2a7812 */ /* 0x000fe400078ec0ff */
[C---:B------:R-:W-:Y:S02]  /*7630*/  SHF.L.U32 R41, R48.reuse, 0x10, RZ ;  /* 0x0000001030297819 */ /* 0x040fe400000006ff */
[----:B------:R-:W-:Y:S02]  /*7640*/  LOP3.LUT R44, R48, 0xffff0000, RZ, 0xc0, !PT ;  /* 0xffff0000302c7812 */ /* 0x000fe400078ec0ff */
[----:B------:R-:W-:Y:S02]  /*7650*/  MOV R81, UR43 ;  /* 0x0000002b00517c02 */ /* 0x000fe40008000f00 */
[C---:B------:R-:W-:Y:S02]  /*7660*/  SHF.L.U32 R43, R49.reuse, 0x10, RZ ;  /* 0x00000010312b7819 */ /* 0x040fe400000006ff */
[----:B------:R-:W-:Y:S02]  /*7670*/  LOP3.LUT R46, R49, 0xffff0000, RZ, 0xc0, !PT ;  /* 0xffff0000312e7812 */ /* 0x000fe400078ec0ff */
[----:B------:R-:W-:Y:S02]  /*7680*/  SHF.L.U32 R45, R50, 0x10, RZ ;  /* 0x00000010322d7819 */ /* 0x000fe400000006ff */
[----:B------:R-:W-:Y:S02]  /*7690*/  LEA R82, R81, R68, 0xb ;  /* 0x0000004451527211 */ /* 0x000fe400078e58ff */
[----:B------:R-:W-:Y:S02]  /*76a0*/  IADD3 R76, PT, PT, R76, 0x190, RZ ;  /* 0x000001904c4c7810 */ /* 0x000fe40007ffe0ff */
[----:B------:R-:W-:Y:S02]  /*76b0*/  LEA R85, R82, UR48, 0x1 ;  /* 0x0000003052557c11 */ /* 0x000fe4000f8e08ff */
[----:B------:R-:W-:Y:S01]  /*76c0*/  LOP3.LUT R76, R76, 0xfefffff8, RZ, 0xc0, !PT ;  /* 0xfefffff84c4c7812 */ /* 0x000fe200078ec0ff */
[----:B-1----:R-:W-:Y:S01]  /*76d0*/  FMUL R4, R32, R4 ;  /* 0x0000000420047220 */ /* 0x002fe20000400000 */
[----:B------:R-:W-:Y:S01]  /*76e0*/  IADD3 R84, PT, PT, R84, R85, RZ ;  /* 0x0000005554547210 */ /* 0x000fe20007ffe0ff */
[C---:B------:R-:W-:Y:S01]  /*76f0*/  FMUL R5, R32.reuse, R5 ;  /* 0x0000000520057220 */ /* 0x040fe20000400000 */
[----:B------:R1:W-:Y:S01]  /*7700*/  SYNCS.ARRIVE.TRANS64.RED.A1T0 RZ, [R76+URZ], RZ ;  /* 0x000000ff4cff79a7 */ /* 0x0003e200081004ff */
[C---:B------:R-:W-:Y:S01]  /*7710*/  FFMA R4, R35.reuse, R20, R4 ;  /* 0x0000001423047223 */ /* 0x040fe20000000004 */
[C---:B------:R-:W-:Y:S01]  /*7720*/  FMUL R6, R32.reuse, R6 ;  /* 0x0000000620067220 */ /* 0x040fe20000400000 */
[C---:B------:R-:W-:Y:S01]  /*7730*/  FFMA R5, R35.reuse, R36, R5 ;  /* 0x0000002423057223 */ /* 0x040fe20000000005 */
[C---:B--23--:R-:W-:Y:S01]  /*7740*/  FMUL R0, R32.reuse, R7 ;  /* 0x0000000720007220 */ /* 0x04cfe20000400000 */
[C---:B------:R-:W-:Y:S01]  /*7750*/  FMUL R2, R32.reuse, R8 ;  /* 0x0000000820027220 */ /* 0x040fe20000400000 */
[C---:B------:R-:W-:Y:S01]  /*7760*/  FMUL R3, R32.reuse, R9 ;  /* 0x0000000920037220 */ /* 0x040fe20000400000 */
[C---:B------:R-:W-:Y:S01]  /*7770*/  FFMA R6, R35.reuse, R21, R6 ;  /* 0x0000001523067223 */ /* 0x040fe20000000006 */
        /* <DEDUP_REMOVED lines=10> */
[----:B------:R-:W-:Y:S01]  /*7820*/  FMUL R15, R32, R15 ;  /* 0x0000000f200f7220 */ /* 0x000fe20000400000 */
[C---:B------:R-:W-:Y:S01]  /*7830*/  FFMA R8, R35.reuse, R41, R8 ;  /* 0x0000002923087223 */ /* 0x040fe20000000008 */
[----:B------:R-:W-:Y:S01]  /*7840*/  LOP3.LUT R48, R50, 0xffff0000, RZ, 0xc0, !PT ;  /* 0xffff000032307812 */ /* 0x000fe200078ec0ff */
[C---:B------:R-:W-:Y:S01]  /*7850*/  FMUL R12, R32.reuse, R16 ;  /* 0x00000010200c7220 */ /* 0x040fe20000400000 */
[----:B------:R-:W-:Y:S01]  /*7860*/  FFMA R9, R35, R44, R9 ;  /* 0x0000002c23097223 */ /* 0x000fe20000000009 */
[----:B------:R-:W-:Y:S01]  /*7870*/  SHF.L.U32 R47, R51, 0x10, RZ ;  /* 0x00000010332f7819 */ /* 0x000fe200000006ff */
[C---:B------:R-:W-:Y:S01]  /*7880*/  FMUL R13, R32.reuse, R17 ;  /* 0x00000011200d7220 */ /* 0x040fe20000400000 */
[----:B------:R-:W-:Y:S01]  /*7890*/  FFMA R10, R35, R43, R10 ;  /* 0x0000002b230a7223 */ /* 0x000fe2000000000a */
[----:B------:R-:W-:Y:S01]  /*78a0*/  LOP3.LUT R50, R51, 0xffff0000, RZ, 0xc0, !PT ;  /* 0xffff000033327812 */ /* 0x000fe200078ec0ff */
[C---:B------:R-:W-:Y:S01]  /*78b0*/  FMUL R14, R32.reuse, R18 ;  /* 0x00000012200e7220 */ /* 0x040fe20000400000 */
[----:B------:R-:W-:Y:S01]  /*78c0*/  FFMA R15, R35, R46, R15 ;  /* 0x0000002e230f7223 */ /* 0x000fe2000000000f */
[----:B------:R-:W-:Y:S01]  /*78d0*/  FMUL R19, R32, R19 ;  /* 0x0000001320137220 */ /* 0x000fe20000400000 */
[----:B------:R-:W-:Y:S01]  /*78e0*/  F2FP.BF16.F32.PACK_AB R64, R5, R4 ;  /* 0x000000040540723e */ /* 0x000fe200000010ff */
[C---:B------:R-:W-:Y:S01]  /*78f0*/  FFMA R12, R35.reuse, R45, R12 ;  /* 0x0000002d230c7223 */ /* 0x040fe2000000000c */
[----:B------:R-:W-:Y:S01]  /*7900*/  F2FP.BF16.F32.PACK_AB R65, R0, R6 ;  /* 0x000000060041723e */ /* 0x000fe200000010ff */
[----:B------:R-:W-:Y:S01]  /*7910*/  FFMA R13, R35, R48, R13 ;  /* 0x00000030230d7223 */ /* 0x000fe2000000000d */
[----:B------:R-:W-:Y:S01]  /*7920*/  F2FP.BF16.F32.PACK_AB R66, R3, R2 ;  /* 0x000000020342723e */ /* 0x000fe200000010ff */
[----:B------:R-:W-:Y:S01]  /*7930*/  FFMA R14, R35, R47, R14 ;  /* 0x0000002f230e7223 */ /* 0x000fe2000000000e */
[----:B------:R-:W-:Y:S01]  /*7940*/  F2FP.BF16.F32.PACK_AB R67, R11, R7 ;  /* 0x000000070b43723e */ /* 0x000fe200000010ff */
[----:B------:R-:W-:Y:S01]  /*7950*/  FFMA R19, R35, R50, R19 ;  /* 0x0000003223137223 */ /* 0x000fe20000000013 */
[----:B------:R-:W-:Y:S02]  /*7960*/  F2FP.BF16.F32.PACK_AB R80, R9, R8 ;  /* 0x000000080950723e */ /* 0x000fe400000010ff */
[----:B------:R-:W-:Y:S01]  /*7970*/  F2FP.BF16.F32.PACK_AB R81, R15, R10 ;  /* 0x0000000a0f51723e */ /* 0x000fe200000010ff */
[----:B------:R1:W-:Y:S01]  /*7980*/  STS.128 [R85+0x300], R64 ;  /* 0x0003004055007388 */ /* 0x0003e20000000c00 */
        /* <DEDUP_REMOVED lines=11> */
[----:B------:R-:W-:Y:S02]  /*7a40*/  UIADD3 UR12, UP0, UPT, UR54, 0x680, URZ ;  /* 0x00000680360c7890 */ /* 0x000fe4000ff1e0ff */
[----:B------:R-:W-:Y:S02]  /*7a50*/  ULEA UR4, UR43, UR48, 0xc ;  /* 0x000000302b047291 */ /* 0x000fe4000f8e60ff */
[----:B------:R-:W-:Y:S02]  /*7a60*/  UIADD3 UR9, UPT, UPT, UR41, 0x10, URZ ;  /* 0x0000001029097890 */ /* 0x000fe4000fffe0ff */
[----:B------:R-:W-:Y:S02]  /*7a70*/  UIADD3 UR8, UPT, UPT, UR4, 0x300, URZ ;  /* 0x0000030004087890 */ /* 0x000fe4000fffe0ff */
[----:B------:R-:W-:Y:S01]  /*7a80*/  UIADD3.X UR13, UPT, UPT, URZ, UR55, URZ, UP0, !UPT ;  /* 0x00000037ff0d7290 */ /* 0x000fe200087fe4ff */
[----:B------:R-:W-:Y:S01]  /*7a90*/  UMOV UR10, UR42 ;  /* 0x0000002a000a7c82 */ /* 0x000fe20008000000 */
[----:B------:R-:W-:Y:S01]  /*7aa0*/  UMOV UR11, UR36 ;  /* 0x00000024000b7c82 */ /* 0x000fe20008000000 */
[----:B------:R-:W-:Y:S02]  /*7ab0*/  UIADD3 UR5, UPT, UPT, UR41, 0x30, URZ ;  /* 0x0000003029057890 */ /* 0x000fe4000fffe0ff */
[----:B------:R-:W-:Y:S01]  /*7ac0*/  UIADD3 UR4, UPT, UPT, UR4, 0xb00, URZ ;  /* 0x00000b0004047890 */ /* 0x000fe2000fffe0ff */
[----:B------:R-:W-:Y:S03]  /*7ad0*/  UMOV UR6, UR42 ;  /* 0x0000002a00067c82 */ /* 0x000fe60008000000 */
[----:B------:R2:W-:Y:S01]  /*7ae0*/  UTMASTG.3D [UR8], [UR12] ;  /* 0x000000080c0073b5 */ /* 0x0005e20008010000 */
[----:B------:R-:W-:Y:S04]  /*7af0*/  UMOV UR7, UR36 ;  /* 0x0000002400077c82 */ /* 0x000fe80008000000 */
[----:B------:R2:W-:Y:S02]  /*7b00*/  UTMASTG.3D [UR4], [UR12] ;  /* 0x000000040c0073b5 */ /* 0x0005e40008010000 */
[----:B--2---:R0:W-:Y:S02]  /*7b10*/  UTMACMDFLUSH ;  /* 0x00000000000079b7 */ /* 0x0041e40000000000 */
.L_x_138:
[----:B------:R-:W-:Y:S05]  /*7b20*/  BSYNC.RECONVERGENT B0 ;  /* 0x0000000000007941 */ /* 0x000fea0003800200 */
.L_x_137:
[----:B------:R-:W-:Y:S01]  /*7b30*/  UIADD3 UR43, UPT, UPT, UR43, 0x1, URZ ;  /* 0x000000012b2b7890 */ /* 0x000fe2000fffe0ff */
[----:B------:R-:W-:Y:S03]  /*7b40*/  BSSY.RECONVERGENT B0, `(.L_x_139) ;  /* 0x0000008000007945 */ /* 0x000fe60003800200 */
[----:B------:R-:W-:Y:S04]  /*7b50*/  UISETP.NE.AND UP0, UPT, UR43, 0x3, UPT ;  /* 0x000000032b00788c */ /* 0x000fe8000bf05270 */
[----:B------:R-:W-:Y:S02]  /*7b60*/  UISETP.EQ.XOR UP1, UPT, UR40, 0x3, !UP0 ;  /* 0x000000032800788c */ /* 0x000fe4000c722a70 */
[----:B------:R-:W-:Y:S02]  /*7b70*/  USEL UR56, UR43, URZ, UP0 ;  /* 0x000000ff2b387287 */ /* 0x000fe40008000000 */
[----:B------:R-:W-:Y:S04]  /*7b80*/  USEL UR4, URZ, 0x1, !UP1 ;  /* 0x00000001ff047887 */ /* 0x000fe8000c800000 */
[----:B------:R-:W-:Y:S01]  /*7b90*/  ULOP3.LUT UR51, UR51, UR4, URZ, 0x3c, !UPT ;  /* 0x0000000433337292 */ /* 0x000fe2000f8e3cff */
[----:B------:R-:W-:Y:S11]  /*7ba0*/  @P0 BRA `(.L_x_140) ;  /* 0x0000000000040947 */ /* 0x000ff60003800000 */
[----:B------:R-:W-:Y:S04]  /*7bb0*/  DEPBAR.LE SB0, 0x1 ;  /* 0x000080400000791a */ /* 0x000fe80000000000 */
.L_x_140:
[----:B------:R-:W-:Y:S05]  /*7bc0*/  BSYNC.RECONVERGENT B0 ;  /* 0x0000000000007941 */ /* 0x000fea0003800200 */
.L_x_139:
[----:B------:R-:W-:Y:S01]  /*7bd0*/  BAR.SYNC.DEFER_BLOCKING 0x1, 0x80 ;  /* 0x0042000000007b1d */ /* 0x000fe20000010000 */
[----:B------:R-:W-:Y:S01]  /*7be0*/  UISETP.NE.AND UP0, UPT, UR50, -0x2, UPT ;  /* 0xfffffffe3200788c */ /* 0x000fe2000bf05270 */
[----:B------:R-:W-:Y:S08]  /*7bf0*/  IADD3 R0, PT, PT, R30, 0x1, RZ ;  /* 0x000000011e007810 */ /* 0x000ff00007ffe0ff */
[----:B------:R-:W-:Y:S05]  /*7c00*/  BRA.U !UP0, `(.L_x_141) ;  /* 0x0000000108287547 */ /* 0x000fea000b800000 */
[----:B------:R-:W-:Y:S01]  /*7c10*/  ISETP.NE.AND P0, PT, R79, RZ, PT ;  /* 0x000000ff4f00720c */ /* 0x000fe20003f05270 */
[----:B------:R-:W-:Y:S01]  /*7c20*/  IMAD.U32 R3, RZ, RZ, UR49 ;  /* 0x00000031ff037e24 */ /* 0x000fe2000f8e00ff */
[----:B------:R-:W-:Y:S01]  /*7c30*/  UIADD3 UR49, UPT, UPT, UR49, 0x1, URZ ;  /* 0x0000000131317890 */ /* 0x000fe2000fffe0ff */
[----:B------:R-:W-:Y:S03]  /*7c40*/  IMAD.U32 R2, RZ, RZ, UR37 ;  /* 0x00000025ff027e24 */ /* 0x000fe6000f8e00ff */
[----:B------:R-:W-:Y:S04]  /*7c50*/  UISETP.NE.AND UP0, UPT, UR49, 0x3, UPT ;  /* 0x000000033100788c */ /* 0x000fe8000bf05270 */
[----:B------:R-:W-:Y:S03]  /*7c60*/  USEL UR49, UR49, URZ, UP0 ;  /* 0x000000ff31317287 */ /* 0x000fe60008000000 */
[----:B------:R-:W-:Y:S05]  /*7c70*/  @P0 LEA R3, R3, UR48, 0x3 ;  /* 0x0000003003030c11 */ /* 0x000fea000f8e18ff */
[----:B------:R-:W-:Y:S05]  /*7c80*/  @P0 VIADD R3, R3, 0x128 ;  /* 0x0000012803030836 */ /* 0x000fea0000000000 */
[----:B------:R-:W-:Y:S04]  /*7c90*/  @P0 PRMT R2, R2, 0x654, R3 ;  /* 0x0000065402020816 */ /* 0x000fe80000000003 */
[----:B------:R2:W-:Y:S03]  /*7ca0*/  @P0 SYNCS.ARRIVE.TRANS64.RED.A1T0 RZ, [R2+URZ], RZ ;  /* 0x000000ff02ff09a7 */ /* 0x0005e600081004ff */
.L_x_141:
[----:B------:R-:W-:Y:S01]  /*7cb0*/  ISETP.NE.AND P2, PT, R75, RZ, PT ;  /* 0x000000ff4b00720c */ /* 0x000fe20003f45270 */
[----:B------:R-:W-:Y:S01]  /*7cc0*/  UIADD3 UR50, UPT, UPT, UR50, 0x2, URZ ;  /* 0x0000000232327890 */ /* 0x000fe2000fffe0ff */
[----:B------:R-:W-:Y:S01]  /*7cd0*/  ISETP.NE.AND P0, PT, R78, 0x2, PT ;  /* 0x000000024e00780c */ /* 0x000fe20003f05270 */
[----:B------:R-:W-:Y:S01]  /*7ce0*/  IMAD.IADD R20, R29, 0x1, R58 ;  /* 0x000000011d147824 */ /* 0x000fe200078e023a */
[----:B------:R-:W-:Y:S01]  /*7cf0*/  ISETP.NE.AND P1, PT, R0, 0x4, PT ;  /* 0x000000040000780c */ /* 0x000fe20003f25270 */
[----:B------:R-:W-:Y:S01]  /*7d00*/  IMAD.IADD R21, R31, 0x1, R60 ;  /* 0x000000011f157824 */ /* 0x000fe200078e023c */
[----:B------:R-:W-:Y:S02]  /*7d10*/  SEL R3, RZ, 0x1, P0 ;  /* 0x00000001ff037807 */ /* 0x000fe40000000000 */
[----:B--2---:R-:W-:Y:S02]  /*7d20*/  SEL R2, RZ, 0x1, P1 ;  /* 0x00000001ff027807 */ /* 0x004fe40000800000 */
[----:B------:R-:W-:Y:S02]  /*7d30*/  LOP3.LUT R72, R72, R3, RZ, 0x3c, !PT ;  /* 0x0000000348487212 */ /* 0x000fe400078e3cff */
[----:B------:R-:W-:Y:S02]  /*7d40*/  LOP3.LUT R73, R73, R2, RZ, 0x3c, !PT ;  /* 0x0000000249497212 */ /* 0x000fe400078e3cff */
[----:B------:R-:W-:Y:S02]  /*7d50*/  @P2 R2UR UR36, R71 ;  /* 0x00000000472422ca */ /* 0x000fe400000e0000 */
[----:B------:R-:W-:Y:S02]  /*7d60*/  SEL R78, R78, RZ, P0 ;  /* 0x000000ff4e4e7207 */ /* 0x000fe40000000000 */
[----:B------:R-:W-:Y:S01]  /*7d70*/  SEL R30, R0, RZ, P1 ;  /* 0x000000ff001e7207 */ /* 0x000fe20000800000 */
[----:B------:R-:W-:Y:S10]  /*7d80*/  @P2 BRA `(.L_x_142) ;  /* 0xffffffdc00c82947 */ /* 0x000ff4000383ffff */
[----:B------:R-:W-:-:S09]  /*7d90*/  UISETP.NE.AND UP0, UPT, UR53, URZ, UPT ;  /* 0x000000ff3500728c */ /* 0x000fd2000bf05270 */
[----:B------:R-:W-:Y:S05]  /*7da0*/  BRA.U !UP0, `(.L_x_143) ;  /* 0x0000000108487547 */ /* 0x000fea000b800000 */
[----:B------:R-:W2:Y:S02]  /*7db0*/  LDCU.64 UR4, c[0x0][0x890] ;  /* 0x00011200ff0477ac */ /* 0x000ea40008000a00 */
[----:B--2---:R-:W-:-:S04]  /*7dc0*/  UISETP.NE.U32.AND UP0, UPT, UR4, URZ, UPT ;  /* 0x000000ff0400728c */ /* 0x004fc8000bf05070 */
[----:B------:R-:W-:-:S09]  /*7dd0*/  UISETP.NE.AND.EX UP0, UPT, UR5, URZ, UPT, UP0 ;  /* 0x000000ff0500728c */ /* 0x000fd2000bf05300 */
[----:B------:R-:W-:Y:S05]  /*7de0*/  BRA.U UP0, `(.L_x_144) ;  /* 0x00000001000c7547 */ /* 0x000fea000b800000 */
[----:B------:R-:W-:-:S13]  /*7df0*/  FSETP.NEU.AND P0, PT, R35, RZ, PT ;  /* 0x000000ff2300720b */ /* 0x000fda0003f0d000 */
[----:B------:R-:W-:Y:S05]  /*7e00*/  @!P0 EXIT ;  /* 0x000000000000894d */ /* 0x000fea0003800000 */
[----:B------:R-:W-:Y:S05]  /*7e10*/  BRA `(.L_x_143) ;  /* 0x00000000002c7947 */ /* 0x000fea0003800000 */
.L_x_144:
[----:B------:R-:W-:Y:S01]  /*7e20*/  ISETP.NE.AND P0, PT, R77, RZ, PT ;  /* 0x000000ff4d00720c */ /* 0x000fe20003f05270 */
[----:B------:R-:W-:-:S12]  /*7e30*/  BSSY.RECONVERGENT B0, `(.L_x_143) ;  /* 0x0000009000007945 */ /* 0x000fd80003800200 */
[----:B------:R-:W-:Y:S05]  /*7e40*/  @P0 BRA `(.L_x_145) ;  /* 0x0000000000140947 */ /* 0x000fea0003800000 */
[----:B------:R-:W2:Y:S02]  /*7e50*/  LDCU.64 UR4, c[0x0][0x888] ;  /* 0x00011100ff0477ac */ /* 0x000ea40008000a00 */
[----:B--2---:R-:W-:-:S04]  /*7e60*/  ISETP.NE.U32.AND P0, PT, RZ, UR4, PT ;  /* 0x00000004ff007c0c */ /* 0x004fc8000bf05070 */
[----:B------:R-:W-:-:S13]  /*7e70*/  ISETP.NE.AND.EX P0, PT, RZ, UR5, PT, P0 ;  /* 0x00000005ff007c0c */ /* 0x000fda000bf05300 */
[----:B------:R-:W-:Y:S05]  /*7e80*/  @!P0 EXIT ;  /* 0x000000000000894d */ /* 0x000fea0003800000 */
[----:B------:R-:W-:Y:S05]  /*7e90*/  BRA `(.L_x_146) ;  /* 0x0000000000087947 */ /* 0x000fea0003800000 */
.L_x_145:
[----:B------:R-:W-:-:S13]  /*7ea0*/  FSETP.NEU.AND P0, PT, R35, RZ, PT ;  /* 0x000000ff2300720b */ /* 0x000fda0003f0d000 */
[----:B------:R-:W-:Y:S05]  /*7eb0*/  @!P0 EXIT ;  /* 0x000000000000894d */ /* 0x000fea0003800000 */
.L_x_146:
[----:B------:R-:W-:Y:S05]  /*7ec0*/  BSYNC.RECONVERGENT B0 ;  /* 0x0000000000007941 */ /* 0x000fea0003800200 */
.L_x_143:
[----:B------:R-:W-:Y:S01]  /*7ed0*/  ULEA UR4, UR49, UR48, 0x3 ;  /* 0x0000003031047291 */ /* 0x000fe2000f8e18ff */
[----:B------:R-:W-:-:S04]  /*7ee0*/  DEPBAR.LE SB0, 0x0 ;  /* 0x000080000000791a */ /* 0x000fc80000000000 */
[----:B------:R-:W-:-:S04]  /*7ef0*/  UIADD3 UR4, UPT, UPT, UR4, 0x128, URZ ;  /* 0x0000012804047890 */ /* 0x000fc8000fffe0ff */
[----:B------:R-:W-:-:S09]  /*7f00*/  UPRMT UR4, UR37, 0x654, UR4 ;  /* 0x0000065425047896 */ /* 0x000fd20008000004 */
[----:B------:R-:W-:Y:S01]  /*7f10*/  SYNCS.ARRIVE.TRANS64.RED.A1T0 RZ, [UR4], RZ ;  /* 0x000000ffffff79a7 */ /* 0x000fe20008100404 */
[----:B------:R-:W-:Y:S05]  /*7f20*/  EXIT ;  /* 0x000000000000794d */ /* 0x000fea0003800000 */
.L_x_25:
[----:B--2---:R2:W4:Y:S02]  /*7f30*/  SYNCS.PHASECHK.TRANS64.TRYWAIT P0, [R3+URZ+0x1c0], R2 ;  /* 0x0001c002030075a7 */ /* 0x00452400080011ff */
[----:B----4-:R-:W-:Y:S05]  /*7f40*/  @!P0 NANOSLEEP.SYNCS 0x989680 ;  /* 0x009896800000895d */ /* 0x010fea0003900000 */
[----:B------:R-:W4:Y:S02]  /*7f50*/  @!P0 SYNCS.PHASECHK.TRANS64 P0, [R3+URZ+0x1c0], R2 ;  /* 0x0001c002030085a7 */ /* 0x000f2400080010ff */
[----:B----4-:R-:W-:Y:S05]  /*7f60*/  @!P0 BRA `(.L_x_25) ;  /* 0xfffffffc00f08947 */ /* 0x010fea000383ffff */
[----:B------:R-:W-:Y:S05]  /*7f70*/  BRA `(.L_x_147) ;  /* 0xffffff9800947947 */ /* 0x000fea000383ffff */
.L_x_28:
[----:B-1----:R-:W-:-:S07]  /*7f80*/  MOV R2, UR33 ;  /* 0x0000002100027c02 */ /* 0x002fce0008000f00 */
.L_x_148:
[----:B-1----:R1:W2:Y:S02]  /*7f90*/  SYNCS.PHASECHK.TRANS64.TRYWAIT P0, [R2+URZ+0x88], R5 ;  /* 0x00008805020075a7 */ /* 0x0022a400080011ff */
[----:B--2---:R-:W-:Y:S05]  /*7fa0*/  @!P0 NANOSLEEP.SYNCS 0x989680 ;  /* 0x009896800000895d */ /* 0x004fea0003900000 */
[----:B------:R-:W2:Y:S02]  /*7fb0*/  @!P0 SYNCS.PHASECHK.TRANS64 P0, [R2+URZ+0x88], R5 ;  /* 0x00008805020085a7 */ /* 0x000ea400080010ff */
[----:B--2---:R-:W-:Y:S05]  /*7fc0*/  @!P0 BRA `(.L_x_148) ;  /* 0xfffffffc00f08947 */ /* 0x004fea000383ffff */
[----:B------:R-:W-:Y:S05]  /*7fd0*/  BRA `(.L_x_27) ;  /* 0xffffff9800fc7947 */ /* 0x000fea000383ffff */
.L_x_35:
[----:B-1----:R-:W-:-:S07]  /*7fe0*/  MOV R2, UR17 ;  /* 0x0000001100027c02 */ /* 0x002fce0008000f00 */
.L_x_149:
[----:B-1----:R1:W2:Y:S02]  /*7ff0*/  SYNCS.PHASECHK.TRANS64.TRYWAIT P0, [R2+URZ+0x88], R5 ;  /* 0x00008805020075a7 */ /* 0x0022a400080011ff */
[----:B--2---:R-:W-:Y:S05]  /*8000*/  @!P0 NANOSLEEP.SYNCS 0x989680 ;  /* 0x009896800000895d */ /* 0x004fea0003900000 */
[----:B------:R-:W2:Y:S02]  /*8010*/  @!P0 SYNCS.PHASECHK.TRANS64 P0, [R2+URZ+0x88], R5 ;  /* 0x00008805020085a7 */ /* 0x000ea400080010ff */
[----:B--2---:R-:W-:Y:S05]  /*8020*/  @!P0 BRA `(.L_x_149) ;  /* 0xfffffffc00f08947 */ /* 0x004fea000383ffff */
[----:B------:R-:W-:Y:S05]  /*8030*/  BRA `(.L_x_34) ;  /* 0xffffff9c00b87947 */ /* 0x000fea000383ffff */
.L_x_40:
[----:B-1----:R1:W2:Y:S02]  /*8040*/  SYNCS.PHASECHK.TRANS64.TRYWAIT P0, [R2+URZ+0x150], R3 ;  /* 0x00015003020075a7 */ /* 0x0022a400080011ff */
[----:B--2---:R-:W-:Y:S05]  /*8050*/  @!P0 NANOSLEEP.SYNCS 0x989680 ;  /* 0x009896800000895d */ /* 0x004fea0003900000 */
[----:B------:R-:W2:Y:S02]  /*8060*/  @!P0 SYNCS.PHASECHK.TRANS64 P0, [R2+URZ+0x150], R3 ;  /* 0x00015003020085a7 */ /* 0x000ea400080010ff */
[----:B--2---:R-:W-:Y:S05]  /*8070*/  @!P0 BRA `(.L_x_40) ;  /* 0xfffffffc00f08947 */ /* 0x004fea000383ffff */
[----:B------:R-:W-:Y:S05]  /*8080*/  BRA `(.L_x_150) ;  /* 0xffffffa0005c7947 */ /* 0x000fea000383ffff */
.L_x_44:
[----:B---3--:R-:W-:-:S07]  /*8090*/  MOV R0, UR4 ;  /* 0x0000000400007c02 */ /* 0x008fce0008000f00 */
.L_x_151:
[----:B-1----:R1:W2:Y:S02]  /*80a0*/  SYNCS.PHASECHK.TRANS64.TRYWAIT P0, [R0+URZ], R3 ;  /* 0x00000003000075a7 */ /* 0x0022a400080011ff */
[----:B--2---:R-:W-:Y:S05]  /*80b0*/  @!P0 NANOSLEEP.SYNCS 0x989680 ;  /* 0x009896800000895d */ /* 0x004fea0003900000 */
[----:B------:R-:W2:Y:S02]  /*80c0*/  @!P0 SYNCS.PHASECHK.TRANS64 P0, [R0+URZ], R3 ;  /* 0x00000003000085a7 */ /* 0x000ea400080010ff */
[----:B--2---:R-:W-:Y:S05]  /*80d0*/  @!P0 BRA `(.L_x_151) ;  /* 0xfffffffc00f08947 */ /* 0x004fea000383ffff */
[----:B------:R-:W-:Y:S05]  /*80e0*/  BRA `(.L_x_152) ;  /* 0xffffffa400cc7947 */ /* 0x000fea000383ffff */
.L_x_45:
[----:B---3--:R-:W-:-:S07]  /*80f0*/  MOV R0, UR4 ;  /* 0x0000000400007c02 */ /* 0x008fce0008000f00 */
.L_x_153:
[----:B-1----:R1:W2:Y:S02]  /*8100*/  SYNCS.PHASECHK.TRANS64.TRYWAIT P0, [R0+URZ], R3 ;  /* 0x00000003000075a7 */ /* 0x0022a400080011ff */
[----:B--2---:R-:W-:Y:S05]  /*8110*/  @!P0 NANOSLEEP.SYNCS 0x989680 ;  /* 0x009896800000895d */ /* 0x004fea0003900000 */
[----:B------:R-:W2:Y:S02]  /*8120*/  @!P0 SYNCS.PHASECHK.TRANS64 P0, [R0+URZ], R3 ;  /* 0x00000003000085a7 */ /* 0x000ea400080010ff */
[----:B--2---:R-:W-:Y:S05]  /*8130*/  @!P0 BRA `(.L_x_153) ;  /* 0xfffffffc00f08947 */ /* 0x004fea000383ffff */
[----:B------:R-:W-:Y:S05]  /*8140*/  BRA `(.L_x_154) ;  /* 0xffffffa400d87947 */ /* 0x000fea000383ffff */
.L_x_46:
[----:B---3--:R-:W-:-:S07]  /*8150*/  MOV R0, UR4 ;  /* 0x0000000400007c02 */ /* 0x008fce0008000f00 */
.L_x_155:
[----:B-1----:R1:W2:Y:S02]  /*8160*/  SYNCS.PHASECHK.TRANS64.TRYWAIT P0, [R0+URZ], R3 ;  /* 0x00000003000075a7 */ /* 0x0022a400080011ff */
[----:B--2---:R-:W-:Y:S05]  /*8170*/  @!P0 NANOSLEEP.SYNCS 0x989680 ;  /* 0x009896800000895d */ /* 0x004fea0003900000 */
[----:B------:R-:W2:Y:S02]  /*8180*/  @!P0 SYNCS.PHASECHK.TRANS64 P0, [R0+URZ], R3 ;  /* 0x00000003000085a7 */ /* 0x000ea400080010ff */
[----:B--2---:R-:W-:Y:S05]  /*8190*/  @!P0 BRA `(.L_x_155) ;  /* 0xfffffffc00f08947 */ /* 0x004fea000383ffff */
[----:B------:R-:W-:Y:S05]  /*81a0*/  BRA `(.L_x_156) ;  /* 0xffffffa400e47947 */ /* 0x000fea000383ffff */
.L_x_47:
[----:B---3--:R-:W-:-:S07]  /*81b0*/  MOV R0, UR4 ;  /* 0x0000000400007c02 */ /* 0x008fce0008000f00 */
.L_x_157:
[----:B-1----:R1:W2:Y:S02]  /*81c0*/  SYNCS.PHASECHK.TRANS64.TRYWAIT P0, [R0+URZ], R3 ;  /* 0x00000003000075a7 */ /* 0x0022a400080011ff */
[----:B--2---:R-:W-:Y:S05]  /*81d0*/  @!P0 NANOSLEEP.SYNCS 0x989680 ;  /* 0x009896800000895d */ /* 0x004fea0003900000 */
[----:B------:R-:W2:Y:S02]  /*81e0*/  @!P0 SYNCS.PHASECHK.TRANS64 P0, [R0+URZ], R3 ;  /* 0x00000003000085a7 */ /* 0x000ea400080010ff */
[----:B--2---:R-:W-:Y:S05]  /*81f0*/  @!P0 BRA `(.L_x_157) ;  /* 0xfffffffc00f08947 */ /* 0x004fea000383ffff */
[----:B------:R-:W-:Y:S05]  /*8200*/  BRA `(.L_x_158) ;  /* 0xffffffa400f07947 */ /* 0x000fea000383ffff */
.L_x_48:
[----:B---3--:R-:W-:-:S07]  /*8210*/  MOV R0, UR4 ;  /* 0x0000000400007c02 */ /* 0x008fce0008000f00 */
.L_x_159:
[----:B-1----:R1:W2:Y:S02]  /*8220*/  SYNCS.PHASECHK.TRANS64.TRYWAIT P0, [R0+URZ], R3 ;  /* 0x00000003000075a7 */ /* 0x0022a400080011ff */
[----:B--2---:R-:W-:Y:S05]  /*8230*/  @!P0 NANOSLEEP.SYNCS 0x989680 ;  /* 0x009896800000895d */ /* 0x004fea0003900000 */
[----:B------:R-:W2:Y:S02]  /*8240*/  @!P0 SYNCS.PHASECHK.TRANS64 P0, [R0+URZ], R3 ;  /* 0x00000003000085a7 */ /* 0x000ea400080010ff */
[----:B--2---:R-:W-:Y:S05]  /*8250*/  @!P0 BRA `(.L_x_159) ;  /* 0xfffffffc00f08947 */ /* 0x004fea000383ffff */
[----:B------:R-:W-:Y:S05]  /*8260*/  BRA `(.L_x_160) ;  /* 0xffffffa400fc7947 */ /* 0x000fea000383ffff */
.L_x_49:
[----:B---3--:R-:W-:-:S07]  /*8270*/  MOV R0, UR4 ;  /* 0x0000000400007c02 */ /* 0x008fce0008000f00 */
.L_x_161:
[----:B-1----:R1:W2:Y:S02]  /*8280*/  SYNCS.PHASECHK.TRANS64.TRYWAIT P0, [R0+URZ], R3 ;  /* 0x00000003000075a7 */ /* 0x0022a400080011ff */
[----:B--2---:R-:W-:Y:S05]  /*8290*/  @!P0 NANOSLEEP.SYNCS 0x989680 ;  /* 0x009896800000895d */ /* 0x004fea0003900000 */
[----:B------:R-:W2:Y:S02]  /*82a0*/  @!P0 SYNCS.PHASECHK.TRANS64 P0, [R0+URZ], R3 ;  /* 0x00000003000085a7 */ /* 0x000ea400080010ff */
[----:B--2---:R-:W-:Y:S05]  /*82b0*/  @!P0 BRA `(.L_x_161) ;  /* 0xfffffffc00f08947 */ /* 0x004fea000383ffff */
[----:B------:R-:W-:Y:S05]  /*82c0*/  BRA `(.L_x_162) ;  /* 0xffffffa800087947 */ /* 0x000fea000383ffff */
.L_x_50:
[----:B---3--:R-:W-:-:S07]  /*82d0*/  MOV R0, UR4 ;  /* 0x0000000400007c02 */ /* 0x008fce0008000f00 */
.L_x_163:
[----:B-1----:R1:W2:Y:S02]  /*82e0*/  SYNCS.PHASECHK.TRANS64.TRYWAIT P0, [R0+URZ], R3 ;  /* 0x00000003000075a7 */ /* 0x0022a400080011ff */
[----:B--2---:R-:W-:Y:S05]  /*82f0*/  @!P0 NANOSLEEP.SYNCS 0x989680 ;  /* 0x009896800000895d */ /* 0x004fea0003900000 */
[----:B------:R-:W2:Y:S02]  /*8300*/  @!P0 SYNCS.PHASECHK.TRANS64 P0, [R0+URZ], R3 ;  /* 0x00000003000085a7 */ /* 0x000ea400080010ff */
[----:B--2---:R-:W-:Y:S05]  /*8310*/  @!P0 BRA `(.L_x_163) ;  /* 0xfffffffc00f08947 */ /* 0x004fea000383ffff */
[----:B------:R-:W-:Y:S05]  /*8320*/  BRA `(.L_x_164) ;  /* 0xffffffa800147947 */ /* 0x000fea000383ffff */
.L_x_51:
[----:B---3--:R-:W-:-:S07]  /*8330*/  MOV R0, UR4 ;  /* 0x0000000400007c02 */ /* 0x008fce0008000f00 */
.L_x_165:
[----:B-1----:R1:W2:Y:S02]  /*8340*/  SYNCS.PHASECHK.TRANS64.TRYWAIT P0, [R0+URZ], R3 ;  /* 0x00000003000075a7 */ /* 0x0022a400080011ff */
[----:B--2---:R-:W-:Y:S05]  /*8350*/  @!P0 NANOSLEEP.SYNCS 0x989680 ;  /* 0x009896800000895d */ /* 0x004fea0003900000 */
[----:B------:R-:W2:Y:S02]  /*8360*/  @!P0 SYNCS.PHASECHK.TRANS64 P0, [R0+URZ], R3 ;  /* 0x00000003000085a7 */ /* 0x000ea400080010ff */
[----:B--2---:R-:W-:Y:S05]  /*8370*/  @!P0 BRA `(.L_x_165) ;  /* 0xfffffffc00f08947 */ /* 0x004fea000383ffff */
[----:B------:R-:W-:Y:S05]  /*8380*/  BRA `(.L_x_166) ;  /* 0xffffffa800207947 */ /* 0x000fea000383ffff */
.L_x_52:
[----:B---3--:R-:W-:-:S07]  /*8390*/  MOV R0, UR4 ;  /* 0x0000000400007c02 */ /* 0x008fce0008000f00 */
.L_x_167:
[----:B-1----:R1:W2:Y:S02]  /*83a0*/  SYNCS.PHASECHK.TRANS64.TRYWAIT P0, [R0+URZ], R3 ;  /* 0x00000003000075a7 */ /* 0x0022a400080011ff */
[----:B--2---:R-:W-:Y:S05]  /*83b0*/  @!P0 NANOSLEEP.SYNCS 0x989680 ;  /* 0x009896800000895d */ /* 0x004fea0003900000 */
[----:B------:R-:W2:Y:S02]  /*83c0*/  @!P0 SYNCS.PHASECHK.TRANS64 P0, [R0+URZ], R3 ;  /* 0x00000003000085a7 */ /* 0x000ea400080010ff */
[----:B--2---:R-:W-:Y:S05]  /*83d0*/  @!P0 BRA `(.L_x_167) ;  /* 0xfffffffc00f08947 */ /* 0x004fea000383ffff */
[----:B------:R-:W-:Y:S05]  /*83e0*/  BRA `(.L_x_168) ;  /* 0xffffffa8002c7947 */ /* 0x000fea000383ffff */
.L_x_53:
[----:B---3--:R-:W-:-:S07]  /*83f0*/  MOV R0, UR4 ;  /* 0x0000000400007c02 */ /* 0x008fce0008000f00 */
.L_x_169:
[----:B-1----:R1:W2:Y:S02]  /*8400*/  SYNCS.PHASECHK.TRANS64.TRYWAIT P0, [R0+URZ], R3 ;  /* 0x00000003000075a7 */ /* 0x0022a400080011ff */
[----:B--2---:R-:W-:Y:S05]  /*8410*/  @!P0 NANOSLEEP.SYNCS 0x989680 ;  /* 0x009896800000895d */ /* 0x004fea0003900000 */
[----:B------:R-:W2:Y:S02]  /*8420*/  @!P0 SYNCS.PHASECHK.TRANS64 P0, [R0+URZ], R3 ;  /* 0x00000003000085a7 */ /* 0x000ea400080010ff */
[----:B--2---:R-:W-:Y:S05]  /*8430*/  @!P0 BRA `(.L_x_169) ;  /* 0xfffffffc00f08947 */ /* 0x004fea000383ffff */
[----:B------:R-:W-:Y:S05]  /*8440*/  BRA `(.L_x_170) ;  /* 0xffffffa800387947 */ /* 0x000fea000383ffff */
.L_x_54:
[----:B---3--:R-:W-:-:S07]  /*8450*/  MOV R0, UR4 ;  /* 0x0000000400007c02 */ /* 0x008fce0008000f00 */
.L_x_171:
[----:B-1----:R1:W2:Y:S02]  /*8460*/  SYNCS.PHASECHK.TRANS64.TRYWAIT P0, [R0+URZ], R3 ;  /* 0x00000003000075a7 */ /* 0x0022a400080011ff */
[----:B--2---:R-:W-:Y:S05]  /*8470*/  @!P0 NANOSLEEP.SYNCS 0x989680 ;  /* 0x009896800000895d */ /* 0x004fea0003900000 */
[----:B------:R-:W2:Y:S02]  /*8480*/  @!P0 SYNCS.PHASECHK.TRANS64 P0, [R0+URZ], R3 ;  /* 0x00000003000085a7 */ /* 0x000ea400080010ff */
[----:B--2---:R-:W-:Y:S05]  /*8490*/  @!P0 BRA `(.L_x_171) ;  /* 0xfffffffc00f08947 */ /* 0x004fea000383ffff */
[----:B------:R-:W-:Y:S05]  /*84a0*/  BRA `(.L_x_172) ;  /* 0xffffffa800447947 */ /* 0x000fea000383ffff */
.L_x_55:
[----:B---3--:R-:W-:-:S07]  /*84b0*/  MOV R0, UR4 ;  /* 0x0000000400007c02 */ /* 0x008fce0008000f00 */
.L_x_173:
[----:B-1----:R1:W2:Y:S02]  /*84c0*/  SYNCS.PHASECHK.TRANS64.TRYWAIT P0, [R0+URZ], R3 ;  /* 0x00000003000075a7 */ /* 0x0022a400080011ff */
[----:B--2---:R-:W-:Y:S05]  /*84d0*/  @!P0 NANOSLEEP.SYNCS 0x989680 ;  /* 0x009896800000895d */ /* 0x004fea0003900000 */
[----:B------:R-:W2:Y:S02]  /*84e0*/  @!P0 SYNCS.PHASECHK.TRANS64 P0, [R0+URZ], R3 ;  /* 0x00000003000085a7 */ /* 0x000ea400080010ff */
[----:B--2---:R-:W-:Y:S05]  /*84f0*/  @!P0 BRA `(.L_x_173) ;  /* 0xfffffffc00f08947 */ /* 0x004fea000383ffff */
[----:B------:R-:W-:Y:S05]  /*8500*/  BRA `(.L_x_174) ;  /* 0xffffffa800507947 */ /* 0x000fea000383ffff */
.L_x_56:
[----:B---3--:R-:W-:-:S07]  /*8510*/  MOV R0, UR4 ;  /* 0x0000000400007c02 */ /* 0x008fce0008000f00 */
.L_x_175:
[----:B-1----:R1:W2:Y:S02]  /*8520*/  SYNCS.PHASECHK.TRANS64.TRYWAIT P0, [R0+URZ], R3 ;  /* 0x00000003000075a7 */ /* 0x0022a400080011ff */
[----:B--2---:R-:W-:Y:S05]  /*8530*/  @!P0 NANOSLEEP.SYNCS 0x989680 ;  /* 0x009896800000895d */ /* 0x004fea0003900000 */
[----:B------:R-:W2:Y:S02]  /*8540*/  @!P0 SYNCS.PHASECHK.TRANS64 P0, [R0+URZ], R3 ;  /* 0x00000003000085a7 */ /* 0x000ea400080010ff */
[----:B--2---:R-:W-:Y:S05]  /*8550*/  @!P0 BRA `(.L_x_175) ;  /* 0xfffffffc00f08947 */ /* 0x004fea000383ffff */
[----:B------:R-:W-:Y:S05]  /*8560*/  BRA `(.L_x_176) ;  /* 0xffffffa8005c7947 */ /* 0x000fea000383ffff */
.L_x_57:
[----:B---3--:R-:W-:-:S07]  /*8570*/  MOV R0, UR4 ;  /* 0x0000000400007c02 */ /* 0x008fce0008000f00 */
.L_x_177:
[----:B-1----:R1:W2:Y:S02]  /*8580*/  SYNCS.PHASECHK.TRANS64.TRYWAIT P0, [R0+URZ], R3 ;  /* 0x00000003000075a7 */ /* 0x0022a400080011ff */
[----:B--2---:R-:W-:Y:S05]  /*8590*/  @!P0 NANOSLEEP.SYNCS 0x989680 ;  /* 0x009896800000895d */ /* 0x004fea0003900000 */
[----:B------:R-:W2:Y:S02]  /*85a0*/  @!P0 SYNCS.PHASECHK.TRANS64 P0, [R0+URZ], R3 ;  /* 0x00000003000085a7 */ /* 0x000ea400080010ff */
[----:B--2---:R-:W-:Y:S05]  /*85b0*/  @!P0 BRA `(.L_x_177) ;  /* 0xfffffffc00f08947 */ /* 0x004fea000383ffff */
[----:B------:R-:W-:Y:S05]  /*85c0*/  BRA `(.L_x_178) ;  /* 0xffffffa800687947 */ /* 0x000fea000383ffff */
.L_x_58:
[----:B---3--:R-:W-:-:S07]  /*85d0*/  MOV R0, UR4 ;  /* 0x0000000400007c02 */ /* 0x008fce0008000f00 */
.L_x_179:
[----:B-1----:R1:W2:Y:S02]  /*85e0*/  SYNCS.PHASECHK.TRANS64.TRYWAIT P0, [R0+URZ], R3 ;  /* 0x00000003000075a7 */ /* 0x0022a400080011ff */
[----:B--2---:R-:W-:Y:S05]  /*85f0*/  @!P0 NANOSLEEP.SYNCS 0x989680 ;  /* 0x009896800000895d */ /* 0x004fea0003900000 */
[----:B------:R-:W2:Y:S02]  /*8600*/  @!P0 SYNCS.PHASECHK.TRANS64 P0, [R0+URZ], R3 ;  /* 0x00000003000085a7 */ /* 0x000ea400080010ff */
[----:B--2---:R-:W-:Y:S05]  /*8610*/  @!P0 BRA `(.L_x_179) ;  /* 0xfffffffc00f08947 */ /* 0x004fea000383ffff */
[----:B------:R-:W-:Y:S05]  /*8620*/  BRA `(.L_x_180) ;  /* 0xffffffa800747947 */ /* 0x000fea000383ffff */
.L_x_59:
[----:B---3--:R-:W-:-:S07]  /*8630*/  MOV R0, UR4 ;  /* 0x0000000400007c02 */ /* 0x008fce0008000f00 */
.L_x_181:
[----:B-1----:R1:W2:Y:S02]  /*8640*/  SYNCS.PHASECHK.TRANS64.TRYWAIT P0, [R0+URZ], R3 ;  /* 0x00000003000075a7 */ /* 0x0022a400080011ff */
[----:B--2---:R-:W-:Y:S05]  /*8650*/  @!P0 NANOSLEEP.SYNCS 0x989680 ;  /* 0x009896800000895d */ /* 0x004fea0003900000 */
[----:B------:R-:W2:Y:S02]  /*8660*/  @!P0 SYNCS.PHASECHK.TRANS64 P0, [R0+URZ], R3 ;  /* 0x00000003000085a7 */ /* 0x000ea400080010ff */
[----:B--2---:R-:W-:Y:S05]  /*8670*/  @!P0 BRA `(.L_x_181) ;  /* 0xfffffffc00f08947 */ /* 0x004fea000383ffff */
[----:B------:R-:W-:Y:S05]  /*8680*/  BRA `(.L_x_182) ;  /* 0xffffffa800807947 */ /* 0x000fea000383ffff */
.L_x_62:
[----:B-1----:R1:W2:Y:S02]  /*8690*/  SYNCS.PHASECHK.TRANS64.TRYWAIT P0, [R0+URZ+0x1b0], R5 ;  /* 0x0001b005000075a7 */ /* 0x0022a400080011ff */
[----:B--2---:R-:W-:Y:S05]  /*86a0*/  @!P0 NANOSLEEP.SYNCS 0x989680 ;  /* 0x009896800000895d */ /* 0x004fea0003900000 */
[----:B------:R-:W2:Y:S02]  /*86b0*/  @!P0 SYNCS.PHASECHK.TRANS64 P0, [R0+URZ+0x1b0], R5 ;  /* 0x0001b005000085a7 */ /* 0x000ea400080010ff */
[----:B--2---:R-:W-:Y:S05]  /*86c0*/  @!P0 BRA `(.L_x_62) ;  /* 0xfffffffc00f08947 */ /* 0x004fea000383ffff */
[----:B------:R-:W-:Y:S05]  /*86d0*/  BRA `(.L_x_183) ;  /* 0xffffffa800e07947 */ /* 0x000fea000383ffff */
.L_x_63:
[----:B------:R-:W-:-:S07]  /*86e0*/  MOV R0, UR5 ;  /* 0x0000000500007c02 */ /* 0x000fce0008000f00 */
.L_x_184:
[----:B-1----:R1:W2:Y:S02]  /*86f0*/  SYNCS.PHASECHK.TRANS64.TRYWAIT P0, [R0+URZ+0x160], R7 ;  /* 0x00016007000075a7 */ /* 0x0022a400080011ff */
[----:B--2---:R-:W-:Y:S05]  /*8700*/  @!P0 NANOSLEEP.SYNCS 0x989680 ;  /* 0x009896800000895d */ /* 0x004fea0003900000 */
[----:B------:R-:W2:Y:S02]  /*8710*/  @!P0 SYNCS.PHASECHK.TRANS64 P0, [R0+URZ+0x160], R7 ;  /* 0x00016007000085a7 */ /* 0x000ea400080010ff */
[----:B--2---:R-:W-:Y:S05]  /*8720*/  @!P0 BRA `(.L_x_184) ;  /* 0xfffffffc00f08947 */ /* 0x004fea000383ffff */
[----:B------:R-:W-:Y:S05]  /*8730*/  BRA `(.L_x_185) ;  /* 0xffffffa800f07947 */ /* 0x000fea000383ffff */
.L_x_64:
[----:B-1----:R1:W2:Y:S02]  /*8740*/  SYNCS.PHASECHK.TRANS64.TRYWAIT P1, [R0+URZ+0x150], R5 ;  /* 0x00015005000075a7 */ /* 0x0022a400080211ff */
[----:B--2---:R-:W-:Y:S05]  /*8750*/  @!P1 NANOSLEEP.SYNCS 0x989680 ;  /* 0x009896800000995d */ /* 0x004fea0003900000 */
[----:B------:R-:W2:Y:S02]  /*8760*/  @!P1 SYNCS.PHASECHK.TRANS64 P1, [R0+URZ+0x150], R5 ;  /* 0x00015005000095a7 */ /* 0x000ea400080210ff */
[----:B--2---:R-:W-:Y:S05]  /*8770*/  @!P1 BRA `(.L_x_64) ;  /* 0xfffffffc00f09947 */ /* 0x004fea000383ffff */
[----:B------:R-:W-:Y:S05]  /*8780*/  BRA `(.L_x_186) ;  /* 0xffffffac00207947 */ /* 0x000fea000383ffff */
.L_x_67:
[----:B------:R-:W-:-:S07]  /*8790*/  MOV R0, UR5 ;  /* 0x0000000500007c02 */ /* 0x000fce0008000f00 */
.L_x_187:
[----:B-1----:R1:W2:Y:S02]  /*87a0*/  SYNCS.PHASECHK.TRANS64.TRYWAIT P0, [R0+URZ+0x160], R3 ;  /* 0x00016003000075a7 */ /* 0x0022a400080011ff */
[----:B--2---:R-:W-:Y:S05]  /*87b0*/  @!P0 NANOSLEEP.SYNCS 0x989680 ;  /* 0x009896800000895d */ /* 0x004fea0003900000 */
[----:B------:R-:W2:Y:S02]  /*87c0*/  @!P0 SYNCS.PHASECHK.TRANS64 P0, [R0+URZ+0x160], R3 ;  /* 0x00016003000085a7 */ /* 0x000ea400080010ff */
[----:B--2---:R-:W-:Y:S05]  /*87d0*/  @!P0 BRA `(.L_x_187) ;  /* 0xfffffffc00f08947 */ /* 0x004fea000383ffff */
[----:B------:R-:W-:Y:S05]  /*87e0*/  BRA `(.L_x_66) ;  /* 0xffffffac00747947 */ /* 0x000fea000383ffff */
.L_x_76:
[----:B-1----:R-:W-:-:S04]  /*87f0*/  MOV R4, UR6 ;  /* 0x0000000600047c02 */ /* 0x002fc80008000f00 */
[----:B------:R1:W2:Y:S03]  /*8800*/  SYNCS.PHASECHK.TRANS64.TRYWAIT P0, [R4+URZ+0x8], R5 ;  /* 0x00000805040075a7 */ /* 0x0002a600080011ff */
[----:B--2---:R-:W-:Y:S05]  /*8810*/  @!P0 NANOSLEEP.SYNCS 0x989680 ;  /* 0x009896800000895d */ /* 0x004fea0003900000 */
[----:B------:R-:W2:Y:S02]  /*8820*/  @!P0 SYNCS.PHASECHK.TRANS64 P0, [R4+URZ+0x8], R5 ;  /* 0x00000805040085a7 */ /* 0x000ea400080010ff */
[----:B--2---:R-:W-:Y:S05]  /*8830*/  @!P0 BRA `(.L_x_76) ;  /* 0xfffffffc00ec8947 */ /* 0x004fea000383ffff */
[----:B------:R-:W-:Y:S05]  /*8840*/  BRA `(.L_x_75) ;  /* 0xffffffb000287947 */ /* 0x000fea000383ffff */
.L_x_78:
[----:B------:R-:W-:Y:S01]  /*8850*/  BSSY B0, `(.L_x_188) ;  /* 0x0000006000007945 */ /* 0x000fe20003800000 */
[----:B------:R-:W-:-:S07]  /*8860*/  MOV R15, 0xffffffff ;  /* 0xffffffff000f7802 */ /* 0x000fce0000000f00 */
[----:B-1---5:R-:W-:Y:S05]  /*8870*/  WARPSYNC.COLLECTIVE R15, `(.L_x_189) ;  /* 0x000000000f0c7348 */ /* 0x022fea0003c00000 */
[----:B------:R-:W-:Y:S02]  /*8880*/  ELECT P6, UR79, PT ;  /* 0x00000000004f782f */ /* 0x000fe400038c0000 */
[----:B------:R-:W-:Y:S01]  /*8890*/  MOV R14, UR79 ;  /* 0x0000004f000e7c02 */ /* 0x000fe20008000f00 */
[----:B-1---5:R-:W-:Y:S10]  /*88a0*/  ENDCOLLECTIVE ;  /* 0x000000000000791b */ /* 0x022ff40003800000 */
.L_x_189:
[----:B------:R-:W-:Y:S05]  /*88b0*/  BSYNC B0 ;  /* 0x0000000000007941 */ /* 0x000fea0003800000 */
.L_x_188:
[----:B------:R-:W-:Y:S05]  /*88c0*/  BRA `(.L_x_190) ;  /* 0xffffffb000587947 */ /* 0x000fea000383ffff */
.L_x_80:
[----:B-1----:R-:W-:-:S04]  /*88d0*/  MOV R2, UR6 ;  /* 0x0000000600027c02 */ /* 0x002fc80008000f00 */
[----:B------:R1:W2:Y:S03]  /*88e0*/  SYNCS.PHASECHK.TRANS64.TRYWAIT P0, [R2+URZ+0x8], R3 ;  /* 0x00000803020075a7 */ /* 0x0002a600080011ff */
[----:B--2---:R-:W-:Y:S05]  /*88f0*/  @!P0 NANOSLEEP.SYNCS 0x989680 ;  /* 0x009896800000895d */ /* 0x004fea0003900000 */
[----:B------:R-:W2:Y:S02]  /*8900*/  @!P0 SYNCS.PHASECHK.TRANS64 P0, [R2+URZ+0x8], R3 ;  /* 0x00000803020085a7 */ /* 0x000ea400080010ff */
[----:B--2---:R-:W-:Y:S05]  /*8910*/  @!P0 BRA `(.L_x_80) ;  /* 0xfffffffc00ec8947 */ /* 0x004fea000383ffff */
[----:B------:R-:W-:Y:S05]  /*8920*/  BRA `(.L_x_79) ;  /* 0xffffffb0005c7947 */ /* 0x000fea000383ffff */
.L_x_81:
[----:B-1----:R1:W2:Y:S02]  /*8930*/  SYNCS.PHASECHK.TRANS64.TRYWAIT P0, [R0+URZ+0x150], R5 ;  /* 0x00015005000075a7 */ /* 0x0022a400080011ff */
[----:B--2---:R-:W-:Y:S05]  /*8940*/  @!P0 NANOSLEEP.SYNCS 0x989680 ;  /* 0x009896800000895d */ /* 0x004fea0003900000 */
[----:B------:R-:W2:Y:S02]  /*8950*/  @!P0 SYNCS.PHASECHK.TRANS64 P0, [R0+URZ+0x150], R5 ;  /* 0x00015005000085a7 */ /* 0x000ea400080010ff */
[----:B--2---:R-:W-:Y:S05]  /*8960*/  @!P0 BRA `(.L_x_81) ;  /* 0xfffffffc00f08947 */ /* 0x004fea000383ffff */
[----:B------:R-:W-:Y:S05]  /*8970*/  BRA `(.L_x_191) ;  /* 0xffffffb400487947 */ /* 0x000fea000383ffff */
.L_x_83:
[----:B------:R-:W-:-:S07]  /*8980*/  MOV R0, UR9 ;  /* 0x0000000900007c02 */ /* 0x000fce0008000f00 */
.L_x_192:
[----:B-1----:R1:W2:Y:S02]  /*8990*/  SYNCS.PHASECHK.TRANS64.TRYWAIT P0, [R0+URZ+0x190], R5 ;  /* 0x00019005000075a7 */ /* 0x0022a400080011ff */
[----:B--2---:R-:W-:Y:S05]  /*89a0*/  @!P0 NANOSLEEP.SYNCS 0x989680 ;  /* 0x009896800000895d */ /* 0x004fea0003900000 */
[----:B------:R-:W2:Y:S02]  /*89b0*/  @!P0 SYNCS.PHASECHK.TRANS64 P0, [R0+URZ+0x190], R5 ;  /* 0x00019005000085a7 */ /* 0x000ea400080010ff */
[----:B--2---:R-:W-:Y:S05]  /*89c0*/  @!P0 BRA `(.L_x_192) ;  /* 0xfffffffc00f08947 */ /* 0x004fea000383ffff */
[----:B------:R-:W-:Y:S05]  /*89d0*/  BRA `(.L_x_193) ;  /* 0xffffffb400947947 */ /* 0x000fea000383ffff */
.L_x_86:
[----:B------:R-:W-:Y:S07]  /*89e0*/  MOV R0, UR8 ;  /* 0x0000000800007c02 */ /* 0x000fee0008000f00 */
.L_x_194:
[----:B-1----:R1:W2:Y:S02]  /*89f0*/  SYNCS.PHASECHK.TRANS64.TRYWAIT P0, [R0+URZ], R5 ;  /* 0x00000005000075a7 */ /* 0x0022a400080011ff */
[----:B--2---:R-:W-:Y:S05]  /*8a00*/  @!P0 NANOSLEEP.SYNCS 0x989680 ;  /* 0x009896800000895d */ /* 0x004fea0003900000 */
[----:B------:R-:W2:Y:S02]  /*8a10*/  @!P0 SYNCS.PHASECHK.TRANS64 P0, [R0+URZ], R5 ;  /* 0x00000005000085a7 */ /* 0x000ea400080010ff */
[----:B--2---:R-:W-:Y:S05]  /*8a20*/  @!P0 BRA `(.L_x_194) ;  /* 0xfffffffc00f08947 */ /* 0x004fea000383ffff */
[----:B------:R-:W-:Y:S05]  /*8a30*/  BRA `(.L_x_85) ;  /* 0xffffffb400a87947 */ /* 0x000fea000383ffff */
.L_x_90:
[----:B-1----:R-:W-:-:S07]  /*8a40*/  MOV R0, UR8 ;  /* 0x0000000800007c02 */ /* 0x002fce0008000f00 */
.L_x_195:
[----:B-1----:R1:W2:Y:S02]  /*8a50*/  SYNCS.PHASECHK.TRANS64.TRYWAIT P0, [R0+URZ], R3 ;  /* 0x00000003000075a7 */ /* 0x0022a400080011ff */
[----:B--2---:R-:W-:Y:S05]  /*8a60*/  @!P0 NANOSLEEP.SYNCS 0x989680 ;  /* 0x009896800000895d */ /* 0x004fea0003900000 */
[----:B------:R-:W2:Y:S02]  /*8a70*/  @!P0 SYNCS.PHASECHK.TRANS64 P0, [R0+URZ], R3 ;  /* 0x00000003000085a7 */ /* 0x000ea400080010ff */
[----:B--2---:R-:W-:Y:S05]  /*8a80*/  @!P0 BRA `(.L_x_195) ;  /* 0xfffffffc00f08947 */ /* 0x004fea000383ffff */
[----:B------:R-:W-:Y:S05]  /*8a90*/  BRA `(.L_x_196) ;  /* 0xffffffb8009c7947 */ /* 0x000fea000383ffff */
.L_x_91:
[----:B------:R-:W-:-:S07]  /*8aa0*/  MOV R0, UR8 ;  /* 0x0000000800007c02 */ /* 0x000fce0008000f00 */
.L_x_197:
[----:B-1----:R1:W2:Y:S02]  /*8ab0*/  SYNCS.PHASECHK.TRANS64.TRYWAIT P0, [R0+URZ], R3 ;  /* 0x00000003000075a7 */ /* 0x0022a400080011ff */
[----:B--2---:R-:W-:Y:S05]  /*8ac0*/  @!P0 NANOSLEEP.SYNCS 0x989680 ;  /* 0x009896800000895d */ /* 0x004fea0003900000 */
[----:B------:R-:W2:Y:S02]  /*8ad0*/  @!P0 SYNCS.PHASECHK.TRANS64 P0, [R0+URZ], R3 ;  /* 0x00000003000085a7 */ /* 0x000ea400080010ff */
[----:B--2---:R-:W-:Y:S05]  /*8ae0*/  @!P0 BRA `(.L_x_197) ;  /* 0xfffffffc00f08947 */ /* 0x004fea000383ffff */
[----:B------:R-:W-:Y:S05]  /*8af0*/  BRA `(.L_x_198) ;  /* 0xffffffb800a87947 */ /* 0x000fea000383ffff */
.L_x_92:
[----:B------:R-:W-:-:S07]  /*8b00*/  MOV R0, UR8 ;  /* 0x0000000800007c02 */ /* 0x000fce0008000f00 */
.L_x_199:
[----:B-1----:R1:W2:Y:S02]  /*8b10*/  SYNCS.PHASECHK.TRANS64.TRYWAIT P0, [R0+URZ], R3 ;  /* 0x00000003000075a7 */ /* 0x0022a400080011ff */
[----:B--2---:R-:W-:Y:S05]  /*8b20*/  @!P0 NANOSLEEP.SYNCS 0x989680 ;  /* 0x009896800000895d */ /* 0x004fea0003900000 */
[----:B------:R-:W2:Y:S02]  /*8b30*/  @!P0 SYNCS.PHASECHK.TRANS64 P0, [R0+URZ], R3 ;  /* 0x00000003000085a7 */ /* 0x000ea400080010ff */
[----:B--2---:R-:W-:Y:S05]  /*8b40*/  @!P0 BRA `(.L_x_199) ;  /* 0xfffffffc00f08947 */ /* 0x004fea000383ffff */
[----:B------:R-:W-:Y:S05]  /*8b50*/  BRA `(.L_x_200) ;  /* 0xffffffb800b47947 */ /* 0x000fea000383ffff */
.L_x_95:
[----:B------:R-:W-:-:S07]  /*8b60*/  MOV R0, UR7 ;  /* 0x0000000700007c02 */ /* 0x000fce0008000f00 */
.L_x_201:
[----:B-1----:R1:W2:Y:S02]  /*8b70*/  SYNCS.PHASECHK.TRANS64.TRYWAIT P1, [R0+URZ+0x1d0], R3 ;  /* 0x0001d003000075a7 */ /* 0x0022a400080211ff */
[----:B--2---:R-:W-:Y:S05]  /*8b80*/  @!P1 NANOSLEEP.SYNCS 0x989680 ;  /* 0x009896800000995d */ /* 0x004fea0003900000 */
[----:B------:R-:W2:Y:S02]  /*8b90*/  @!P1 SYNCS.PHASECHK.TRANS64 P1, [R0+URZ+0x1d0], R3 ;  /* 0x0001d003000095a7 */ /* 0x000ea400080210ff */
[----:B--2---:R-:W-:Y:S05]  /*8ba0*/  @!P1 BRA `(.L_x_201) ;  /* 0xfffffffc00f09947 */ /* 0x004fea000383ffff */
[----:B------:R-:W-:Y:S05]  /*8bb0*/  BRA `(.L_x_202) ;  /* 0xffffffbc00007947 */ /* 0x000fea000383ffff */
.L_x_100:
[----:B--2---:R2:W4:Y:S02]  /*8bc0*/  SYNCS.PHASECHK.TRANS64.TRYWAIT P0, [R0+URZ+0x150], R3 ;  /* 0x00015003000075a7 */ /* 0x00452400080011ff */
[----:B----4-:R-:W-:Y:S05]  /*8bd0*/  @!P0 NANOSLEEP.SYNCS 0x989680 ;  /* 0x009896800000895d */ /* 0x010fea0003900000 */
[----:B------:R-:W4:Y:S02]  /*8be0*/  @!P0 SYNCS.PHASECHK.TRANS64 P0, [R0+URZ+0x150], R3 ;  /* 0x00015003000085a7 */ /* 0x000f2400080010ff */
[----:B----4-:R-:W-:Y:S05]  /*8bf0*/  @!P0 BRA `(.L_x_100) ;  /* 0xfffffffc00f08947 */ /* 0x010fea000383ffff */
[----:B------:R-:W-:Y:S05]  /*8c00*/  BRA `(.L_x_203) ;  /* 0xffffffc000047947 */ /* 0x000fea000383ffff */
.L_x_103:
[----:B------:R-:W-:Y:S07]  /*8c10*/  MOV R0, UR7 ;  /* 0x0000000700007c02 */ /* 0x000fee0008000f00 */
.L_x_204:
[----:B--2---:R2:W4:Y:S02]  /*8c20*/  SYNCS.PHASECHK.TRANS64.TRYWAIT P0, [R0+URZ+0x148], R3 ;  /* 0x00014803000075a7 */ /* 0x00452400080011ff */
[----:B----4-:R-:W-:Y:S05]  /*8c30*/  @!P0 NANOSLEEP.SYNCS 0x989680 ;  /* 0x009896800000895d */ /* 0x010fea0003900000 */
[----:B------:R-:W4:Y:S02]  /*8c40*/  @!P0 SYNCS.PHASECHK.TRANS64 P0, [R0+URZ+0x148], R3 ;  /* 0x00014803000085a7 */ /* 0x000f2400080010ff */
[----:B----4-:R-:W-:Y:S05]  /*8c50*/  @!P0 BRA `(.L_x_204) ;  /* 0xfffffffc00f08947 */ /* 0x010fea000383ffff */
[----:B------:R-:W-:Y:S05]  /*8c60*/  BRA `(.L_x_102) ;  /* 0xffffffc000e47947 */ /* 0x000fea000383ffff */
.L_x_106:
[----:B------:R-:W-:Y:S07]  /*8c70*/  MOV R0, UR15 ;  /* 0x0000000f00007c02 */ /* 0x000fee0008000f00 */
.L_x_205:
[----:B-1----:R1:W2:Y:S02]  /*8c80*/  SYNCS.PHASECHK.TRANS64.TRYWAIT P0, [R0+URZ+0x128], R3 ;  /* 0x00012803000075a7 */ /* 0x0022a400080011ff */
[----:B--2---:R-:W-:Y:S05]  /*8c90*/  @!P0 NANOSLEEP.SYNCS 0x989680 ;  /* 0x009896800000895d */ /* 0x004fea0003900000 */
[----:B------:R-:W2:Y:S02]  /*8ca0*/  @!P0 SYNCS.PHASECHK.TRANS64 P0, [R0+URZ+0x128], R3 ;  /* 0x00012803000085a7 */ /* 0x000ea400080010ff */
[----:B--2---:R-:W-:Y:S05]  /*8cb0*/  @!P0 BRA `(.L_x_205) ;  /* 0xfffffffc00f08947 */ /* 0x004fea000383ffff */
[----:B------:R-:W-:Y:S05]  /*8cc0*/  BRA `(.L_x_206) ;  /* 0xffffffc4005c7947 */ /* 0x000fea000383ffff */
.L_x_107:
[----:B------:R-:W-:Y:S07]  /*8cd0*/  MOV R3, UR13 ;  /* 0x0000000d00037c02 */ /* 0x000fee0008000f00 */
.L_x_207:
[----:B-1----:R1:W2:Y:S02]  /*8ce0*/  SYNCS.PHASECHK.TRANS64.TRYWAIT P0, [R3+URZ+0x128], R12 ;  /* 0x0001280c030075a7 */ /* 0x0022a400080011ff */
[----:B--2---:R-:W-:Y:S05]  /*8cf0*/  @!P0 NANOSLEEP.SYNCS 0x989680 ;  /* 0x009896800000895d */ /* 0x004fea0003900000 */
[----:B------:R-:W2:Y:S02]  /*8d00*/  @!P0 SYNCS.PHASECHK.TRANS64 P0, [R3+URZ+0x128], R12 ;  /* 0x0001280c030085a7 */ /* 0x000ea400080010ff */
[----:B--2---:R-:W-:Y:S05]  /*8d10*/  @!P0 BRA `(.L_x_207) ;  /* 0xfffffffc00f08947 */ /* 0x004fea000383ffff */
[----:B------:R-:W-:Y:S05]  /*8d20*/  BRA `(.L_x_208) ;  /* 0xffffffc800187947 */ /* 0x000fea000383ffff */
.L_x_109:
[----:B------:R-:W-:-:S07]  /*8d30*/  MOV R0, UR4 ;  /* 0x0000000400007c02 */ /* 0x000fce0008000f00 */
.L_x_209:
[----:B-1----:R1:W4:Y:S02]  /*8d40*/  SYNCS.PHASECHK.TRANS64.TRYWAIT P0, [R0+URZ], R3 ;  /* 0x00000003000075a7 */ /* 0x00232400080011ff */
[----:B----4-:R-:W-:Y:S05]  /*8d50*/  @!P0 NANOSLEEP.SYNCS 0x989680 ;  /* 0x009896800000895d */ /* 0x010fea0003900000 */
[----:B------:R-:W4:Y:S02]  /*8d60*/  @!P0 SYNCS.PHASECHK.TRANS64 P0, [R0+URZ], R3 ;  /* 0x00000003000085a7 */ /* 0x000f2400080010ff */
[----:B----4-:R-:W-:Y:S05]  /*8d70*/  @!P0 BRA `(.L_x_209) ;  /* 0xfffffffc00f08947 */ /* 0x010fea000383ffff */
[----:B------:R-:W-:Y:S05]  /*8d80*/  BRA `(.L_x_210) ;  /* 0xffffffc800c07947 */ /* 0x000fea000383ffff */
.L_x_110:
[----:B------:R-:W-:-:S07]  /*8d90*/  MOV R0, UR4 ;  /* 0x0000000400007c02 */ /* 0x000fce0008000f00 */
.L_x_211:
[----:B-1----:R1:W4:Y:S02]  /*8da0*/  SYNCS.PHASECHK.TRANS64.TRYWAIT P0, [R0+URZ], R3 ;  /* 0x00000003000075a7 */ /* 0x00232400080011ff */
[----:B----4-:R-:W-:Y:S05]  /*8db0*/  @!P0 NANOSLEEP.SYNCS 0x989680 ;  /* 0x009896800000895d */ /* 0x010fea0003900000 */
[----:B------:R-:W4:Y:S02]  /*8dc0*/  @!P0 SYNCS.PHASECHK.TRANS64 P0, [R0+URZ], R3 ;  /* 0x00000003000085a7 */ /* 0x000f2400080010ff */
[----:B----4-:R-:W-:Y:S05]  /*8dd0*/  @!P0 BRA `(.L_x_211) ;  /* 0xfffffffc00f08947 */ /* 0x010fea000383ffff */
[----:B------:R-:W-:Y:S05]  /*8de0*/  BRA `(.L_x_212) ;  /* 0xffffffc800cc7947 */ /* 0x000fea000383ffff */
.L_x_112:
[----:B--2---:R2:W4:Y:S02]  /*8df0*/  SYNCS.PHASECHK.TRANS64.TRYWAIT P0, [R0+URZ+0x150], R3 ;  /* 0x00015003000075a7 */ /* 0x00452400080011ff */
[----:B----4-:R-:W-:Y:S05]  /*8e00*/  @!P0 NANOSLEEP.SYNCS 0x989680 ;  /* 0x009896800000895d */ /* 0x010fea0003900000 */
[----:B------:R-:W4:Y:S02]  /*8e10*/  @!P0 SYNCS.PHASECHK.TRANS64 P0, [R0+URZ+0x150], R3 ;  /* 0x00015003000085a7 */ /* 0x000f2400080010ff */
[----:B----4-:R-:W-:Y:S05]  /*8e20*/  @!P0 BRA `(.L_x_112) ;  /* 0xfffffffc00f08947 */ /* 0x010fea000383ffff */
[----:B------:R-:W-:Y:S05]  /*8e30*/  BRA `(.L_x_213) ;  /* 0xffffffcc00b07947 */ /* 0x000fea000383ffff */
.L_x_122:
[----:B-1----:R1:W3:Y:S02]  /*8e40*/  SYNCS.PHASECHK.TRANS64.TRYWAIT P1, [R0+URZ+0x110], R5 ;  /* 0x00011005000075a7 */ /* 0x0022e400080211ff */
[----:B---3--:R-:W-:Y:S05]  /*8e50*/  @!P1 NANOSLEEP.SYNCS 0x989680 ;  /* 0x009896800000995d */ /* 0x008fea0003900000 */
[----:B------:R-:W3:Y:S02]  /*8e60*/  @!P1 SYNCS.PHASECHK.TRANS64 P1, [R0+URZ+0x110], R5 ;  /* 0x00011005000095a7 */ /* 0x000ee400080210ff */
[----:B---3--:R-:W-:Y:S05]  /*8e70*/  @!P1 BRA `(.L_x_122) ;  /* 0xfffffffc00f09947 */ /* 0x008fea000383ffff */
[----:B------:R-:W-:Y:S05]  /*8e80*/  BRA `(.L_x_121) ;  /* 0xffffffd800c87947 */ /* 0x000fea000383ffff */
.L_x_124:
[----:B-1----:R1:W4:Y:S02]  /*8e90*/  SYNCS.PHASECHK.TRANS64.TRYWAIT P0, [R76+URZ+0x170], R3 ;  /* 0x000170034c0075a7 */ /* 0x00232400080011ff */
[----:B----4-:R-:W-:Y:S05]  /*8ea0*/  @!P0 NANOSLEEP.SYNCS 0x989680 ;  /* 0x009896800000895d */ /* 0x010fea0003900000 */
[----:B------:R-:W4:Y:S02]  /*8eb0*/  @!P0 SYNCS.PHASECHK.TRANS64 P0, [R76+URZ+0x170], R3 ;  /* 0x000170034c0085a7 */ /* 0x000f2400080010ff */
[----:B----4-:R-:W-:Y:S05]  /*8ec0*/  @!P0 BRA `(.L_x_124) ;  /* 0xfffffffc00f08947 */ /* 0x010fea000383ffff */
[----:B------:R-:W-:Y:S05]  /*8ed0*/  BRA `(.L_x_123) ;  /* 0xffffffd800f87947 */ /* 0x000fea000383ffff */
.L_x_135:
[----:B--2---:R2:W3:Y:S02]  /*8ee0*/  SYNCS.PHASECHK.TRANS64.TRYWAIT P0, [R2+URZ+0x110], R83 ;  /* 0x00011053020075a7 */ /* 0x0044e400080011ff */
[----:B---3--:R-:W-:Y:S05]  /*8ef0*/  @!P0 NANOSLEEP.SYNCS 0x989680 ;  /* 0x009896800000895d */ /* 0x008fea0003900000 */
[----:B------:R-:W3:Y:S02]  /*8f00*/  @!P0 SYNCS.PHASECHK.TRANS64 P0, [R2+URZ+0x110], R83 ;  /* 0x00011053020085a7 */ /* 0x000ee400080010ff */
[----:B---3--:R-:W-:Y:S05]  /*8f10*/  @!P0 BRA `(.L_x_135) ;  /* 0xfffffffc00f08947 */ /* 0x008fea000383ffff */
[----:B------:R-:W-:Y:S05]  /*8f20*/  BRA `(.L_x_134) ;  /* 0xffffffe4001c7947 */ /* 0x000fea000383ffff */
        .weak           $__internal_0_$__cuda_sm10x_tcgen05_guardrail_trap_col_being_dealloced_not_returned_by_alloc
        .type           $__internal_0_$__cuda_sm10x_tcgen05_guardrail_trap_col_being_dealloced_not_returned_by_alloc,@function
        .size           $__internal_0_$__cuda_sm10x_tcgen05_guardrail_trap_col_being_dealloced_not_returned_by_alloc,($__internal_1_$__cuda_sm10x_tcgen05_guardrail_trap_phase_invalid_during_alloc - $__internal_0_$__cuda_sm10x_tcgen05_guardrail_trap_col_being_dealloced_not_returned_by_alloc)
$__internal_0_$__cuda_sm10x_tcgen05_guardrail_trap_col_being_dealloced_not_returned_by_alloc:
[----:B------:R-:W-:Y:S05]  /*8f30*/  BPT.TRAP 0x1 ;  /* 0x000000040000795c */ /* 0x000fea0000300000 */
[----:B------:R-:W-:-:S04]  /*8f40*/  HFMA2 R3, -RZ, RZ, 0, 0 ;  /* 0x00000000ff037431 */ /* 0x000fc800000001ff */
[----:B------:R-:W-:Y:S05]  /*8f50*/  RET.REL.NODEC R2 `(_ZN7cutlass13device_kernelINS_4gemm6kernel13GemmUniversalIN4cute5tupleIJiiiiEEENS1_10collective13CollectiveMmaINS1_35MainloopSm100TmaUmmaWarpSpecializedILi17ELi2ELi4ENS5_IJNS4_1CILi2EEENSA_ILi1EEESC_EEEEENS5_IJNSA_ILi128EEENSA_ILi64EEESG_EEENS_10bfloat16_tENS5_IJlSC_lEEESI_SJ_NS4_8TiledMMAINS4_8MMA_AtomIJNS4_26SM100_MMA_F16BF16_2x1SM_SSISI_SI_fLi128ELi64ELNS4_4UMMA5MajorE0ELSO_0ELNSN_7ScaleInE0ELSP_0EEEEEENS4_6LayoutINS5_IJSC_SC_SC_EEENS5_IJNSA_ILi0EEESU_SU_EEEEENS5_IJNS4_10UnderscoreESX_SX_EEEEENS4_18SM100_TMA_2SM_LOADENS4_14ComposedLayoutINS4_7SwizzleILi3ELi4ELi3EEENS4_18smem_ptr_flag_bitsILi16EEENSS_INS5_IJNSA_ILi8EEESG_EEENS5_IJSG_SC_EEEEEEEvNS4_8identityES10_S1A_vS1B_EENS_8epilogue10collective18CollectiveEpilogueINS1D_23Sm100TmaWarpSpecializedILi3ELi2ELi16ELb1ELb0EEEJNS5_IJSG_SG_SG_EEENS5_IJNSS_ISG_SC_EENSS_INS5_IJNSA_ILi16EEESB_EEENS5_IJSC_NSA_ILi32EEEEEEEEEEESI_SJ_SI_SJ_NS1D_6fusion15FusionCallbacksIS1H_NS1Q_17LinearCombinationISI_fSI_fLNS_15FloatRoundStyleE2EEES1I_S1P_JEEENS4_5SM1004TMEM4LOAD26SM100_TMEM_LOAD_32dp32b16xENS4_13SM90_TMA_LOADENS11_INS12_ILi1ELi4ELi3EEES15_NSS_INS5_IJS16_S1K_EEENS5_IJS1K_SC_EEEEEEENS4_39AutoVectorizingCopyWithAssumedAlignmentILi128EEENS4_14SM90_TMA_STOREES25_S27_S27_EEEvvEEEEvNT_6ParamsE) ;  /* 0xffffff7002287950 */ /* 0x000fea0003c3ffff */
        .weak           $__internal_1_$__cuda_sm10x_tcgen05_guardrail_trap_phase_invalid_during_alloc
        .type           $__internal_1_$__cuda_sm10x_tcgen05_guardrail_trap_phase_invalid_during_alloc,@function
        .size           $__internal_1_$__cuda_sm10x_tcgen05_guardrail_trap_phase_invalid_during_alloc,($__internal_2_$__cuda_sm10x_tcgen05_guardrail_trap_unallocated_columns_being_dealloced - $__internal_1_$__cuda_sm10x_tcgen05_guardrail_trap_phase_invalid_during_alloc)
$__internal_1_$__cuda_sm10x_tcgen05_guardrail_trap_phase_invalid_during_alloc:
[----:B------:R-:W-:Y:S05]  /*8f60*/  BPT.TRAP 0x1 ;  /* 0x000000040000795c */ /* 0x000fea0000300000 */
[----:B------:R-:W-:-:S04]  /*8f70*/  MOV R3, 0x0 ;  /* 0x0000000000037802 */ /* 0x000fc80000000f00 */
[----:B------:R-:W-:Y:S05]  /*8f80*/  RET.REL.NODEC R2 `(_ZN7cutlass13device_kernelINS_4gemm6kernel13GemmUniversalIN4cute5tupleIJiiiiEEENS1_10collective13CollectiveMmaINS1_35MainloopSm100TmaUmmaWarpSpecializedILi17ELi2ELi4ENS5_IJNS4_1CILi2EEENSA_ILi1EEESC_EEEEENS5_IJNSA_ILi128EEENSA_ILi64EEESG_EEENS_10bfloat16_tENS5_IJlSC_lEEESI_SJ_NS4_8TiledMMAINS4_8MMA_AtomIJNS4_26SM100_MMA_F16BF16_2x1SM_SSISI_SI_fLi128ELi64ELNS4_4UMMA5MajorE0ELSO_0ELNSN_7ScaleInE0ELSP_0EEEEEENS4_6LayoutINS5_IJSC_SC_SC_EEENS5_IJNSA_ILi0EEESU_SU_EEEEENS5_IJNS4_10UnderscoreESX_SX_EEEEENS4_18SM100_TMA_2SM_LOADENS4_14ComposedLayoutINS4_7SwizzleILi3ELi4ELi3EEENS4_18smem_ptr_flag_bitsILi16EEENSS_INS5_IJNSA_ILi8EEESG_EEENS5_IJSG_SC_EEEEEEEvNS4_8identityES10_S1A_vS1B_EENS_8epilogue10collective18CollectiveEpilogueINS1D_23Sm100TmaWarpSpecializedILi3ELi2ELi16ELb1ELb0EEEJNS5_IJSG_SG_SG_EEENS5_IJNSS_ISG_SC_EENSS_INS5_IJNSA_ILi16EEESB_EEENS5_IJSC_NSA_ILi32EEEEEEEEEEESI_SJ_SI_SJ_NS1D_6fusion15FusionCallbacksIS1H_NS1Q_17LinearCombinationISI_fSI_fLNS_15FloatRoundStyleE2EEES1I_S1P_JEEENS4_5SM1004TMEM4LOAD26SM100_TMEM_LOAD_32dp32b16xENS4_13SM90_TMA_LOADENS11_INS12_ILi1ELi4ELi3EEES15_NSS_INS5_IJS16_S1K_EEENS5_IJS1K_SC_EEEEEEENS4_39AutoVectorizingCopyWithAssumedAlignmentILi128EEENS4_14SM90_TMA_STOREES25_S27_S27_EEEvvEEEEvNT_6ParamsE) ;  /* 0xffffff70021c7950 */ /* 0x000fea0003c3ffff */
        .weak           $__internal_2_$__cuda_sm10x_tcgen05_guardrail_trap_unallocated_columns_being_dealloced
        .type           $__internal_2_$__cuda_sm10x_tcgen05_guardrail_trap_unallocated_columns_being_dealloced,@function
        .size           $__internal_2_$__cuda_sm10x_tcgen05_guardrail_trap_unallocated_columns_being_dealloced,(.L_x_215 - $__internal_2_$__cuda_sm10x_tcgen05_guardrail_trap_unallocated_columns_being_dealloced)
$__internal_2_$__cuda_sm10x_tcgen05_guardrail_trap_unallocated_columns_being_dealloced:
[----:B------:R-:W-:Y:S05]  /*8f90*/  BPT.TRAP 0x1 ;  /* 0x000000040000795c */ /* 0x000fea0000300000 */
[----:B------:R-:W-:-:S04]  /*8fa0*/  HFMA2 R3, -RZ, RZ, 0, 0 ;  /* 0x00000000ff037431 */ /* 0x000fc800000001ff */
[----:B------:R-:W-:Y:S05]  /*8fb0*/  RET.REL.NODEC R2 `(_ZN7cutlass13device_kernelINS_4gemm6kernel13GemmUniversalIN4cute5tupleIJiiiiEEENS1_10collective13CollectiveMmaINS1_35MainloopSm100TmaUmmaWarpSpecializedILi17ELi2ELi4ENS5_IJNS4_1CILi2EEENSA_ILi1EEESC_EEEEENS5_IJNSA_ILi128EEENSA_ILi64EEESG_EEENS_10bfloat16_tENS5_IJlSC_lEEESI_SJ_NS4_8TiledMMAINS4_8MMA_AtomIJNS4_26SM100_MMA_F16BF16_2x1SM_SSISI_SI_fLi128ELi64ELNS4_4UMMA5MajorE0ELSO_0ELNSN_7ScaleInE0ELSP_0EEEEEENS4_6LayoutINS5_IJSC_SC_SC_EEENS5_IJNSA_ILi0EEESU_SU_EEEEENS5_IJNS4_10UnderscoreESX_SX_EEEEENS4_18SM100_TMA_2SM_LOADENS4_14ComposedLayoutINS4_7SwizzleILi3ELi4ELi3EEENS4_18smem_ptr_flag_bitsILi16EEENSS_INS5_IJNSA_ILi8EEESG_EEENS5_IJSG_SC_EEEEEEEvNS4_8identityES10_S1A_vS1B_EENS_8epilogue10collective18CollectiveEpilogueINS1D_23Sm100TmaWarpSpecializedILi3ELi2ELi16ELb1ELb0EEEJNS5_IJSG_SG_SG_EEENS5_IJNSS_ISG_SC_EENSS_INS5_IJNSA_ILi16EEESB_EEENS5_IJSC_NSA_ILi32EEEEEEEEEEESI_SJ_SI_SJ_NS1D_6fusion15FusionCallbacksIS1H_NS1Q_17LinearCombinationISI_fSI_fLNS_15FloatRoundStyleE2EEES1I_S1P_JEEENS4_5SM1004TMEM4LOAD26SM100_TMEM_LOAD_32dp32b16xENS4_13SM90_TMA_LOADENS11_INS12_ILi1ELi4ELi3EEES15_NSS_INS5_IJS16_S1K_EEENS5_IJS1K_SC_EEEEEEENS4_39AutoVectorizingCopyWithAssumedAlignmentILi128EEENS4_14SM90_TMA_STOREES25_S27_S27_EEEvvEEEEvNT_6ParamsE) ;  /* 0xffffff7002107950 */ /* 0x000fea0003c3ffff */
.L_x_214:
[----:B------:R-:W-:-:S00]  /*8fc0*/  BRA `(.L_x_214) ;  /* 0xfffffffc00fc7947 */ /* 0x000fc0000383ffff */
[----:B------:R-:W-:-:S00]  /*8fd0*/  NOP ;  /* 0x0000000000007918 */ /* 0x000fc00000000000 */
        /* <DEDUP_REMOVED lines=10> */
.L_x_215:


//--------------------- .nv.global.init           --------------------------
	.section	.nv.global.init,"aw",@progbits
.nv.global.init:
	.type		$str$27,@object
	.size		$str$27,($str$28 - $str$27)
$str$27:
        /*0000*/ 	.byte	0x28, 0x61, 0x64, 0x64, 0x72, 0x65, 0x73, 0x73, 0x20, 0x26, 0x20, 0x6d, 0x61, 0x73, 0x6b, 0x29
        /*0010*/ 	.byte	0x20, 0x3d, 0x3d, 0x20, 0x30, 0x00
	.type		$str$28,@object
	.size		$str$28,($str$26 - $str$28)
$str$28:
        /*0016*/ 	.byte	0x2f, 0x74, 0x6d, 0x70, 0x2f, 0x63, 0x75, 0x74, 0x6c, 0x61, 0x73, 0x73, 0x5f, 0x73, 0x77, 0x65
        /*0026*/ 	.byte	0x65, 0x70, 0x5f, 0x73, 0x72, 0x63, 0x2f, 0x69, 0x6e, 0x63, 0x6c, 0x75, 0x64, 0x65, 0x2f, 0x63
        /*0036*/ 	.byte	0x75, 0x74, 0x65, 0x2f, 0x70, 0x6f, 0x69, 0x6e, 0x74, 0x65, 0x72, 0x5f, 0x66, 0x6c, 0x61, 0x67
        /*0046*/ 	.byte	0x67, 0x65, 0x64, 0x2e, 0x68, 0x70, 0x70, 0x00
	.type		$str$26,@object
	.size		$str$26,($str$25 - $str$26)
$str$26:
        /*004e*/ 	.byte	0x2f, 0x74, 0x6d, 0x70, 0x2f, 0x63, 0x75, 0x74, 0x6c, 0x61, 0x73, 0x73, 0x5f, 0x73, 0x77, 0x65
        /*005e*/ 	.byte	0x65, 0x70, 0x5f, 0x73, 0x72, 0x63, 0x2f, 0x69, 0x6e, 0x63, 0x6c, 0x75, 0x64, 0x65, 0x2f, 0x63
        /*006e*/ 	.byte	0x75, 0x74, 0x65, 0x2f, 0x61, 0x74, 0x6f, 0x6d, 0x2f, 0x63, 0x6f, 0x70, 0x79, 0x5f, 0x74, 0x72
        /*007e*/ 	.byte	0x61, 0x69, 0x74, 0x73, 0x5f, 0x73, 0x6d, 0x31, 0x30, 0x30, 0x2e, 0x68, 0x70, 0x70, 0x00
	.type		$str$25,@object
	.size		$str$25,(__unnamed_1 - $str$25)
$str$25:
        /*008d*/ 	.byte	0x28, 0x28, 0x75, 0x69, 0x6e, 0x74, 0x33, 0x32, 0x5f, 0x74, 0x28, 0x74, 0x68, 0x72, 0x65, 0x61
        /*009d*/ 	.byte	0x64, 0x49, 0x64, 0x78, 0x2e, 0x78, 0x29, 0x20, 0x2f, 0x20, 0x33, 0x32, 0x29, 0x20, 0x25, 0x20
        /*00ad*/ 	.byte	0x34, 0x29, 0x20, 0x3d, 0x3d, 0x20, 0x28, 0x28, 0x28, 0x74, 0x6d, 0x65, 0x6d, 0x5f, 0x61, 0x64
        /*00bd*/ 	.byte	0x64, 0x72, 0x20, 0x3e, 0x3e, 0x20, 0x31, 0x36, 0x29, 0x20, 0x2f, 0x20, 0x33, 0x32, 0x29, 0x20
        /*00cd*/ 	.byte	0x25, 0x20, 0x34, 0x29, 0x00
	.type		__unnamed_1,@object
	.size		__unnamed_1,(__unnamed_2 - __unnamed_1)
__unnamed_1:
        /*00d2*/ 	.byte	0x61, 0x75, 0x74, 0x6f, 0x20, 0x63, 0x75, 0x74, 0x65, 0x3a, 0x3a, 0x61, 0x73, 0x5f, 0x70, 0x6f
        /* <DEDUP_REMOVED lines=24> */
        /*0262*/ 	.byte	0x43, 0x3c, 0x32, 0x30, 0x34, 0x38, 0x3e, 0x3e, 0x3e, 0x3e, 0x5d, 0x00
	.type		__unnamed_2,@object
	.size		__unnamed_2,(.L_2 - __unnamed_2)
__unnamed_2:
        /* <DEDUP_REMOVED lines=40> */
        /*04ee*/ 	.byte	0x3a, 0x3a, 0x43, 0x3c, 0x30, 0x3e, 0x3e, 0x3e, 0x3e, 0x5d, 0x00
.L_2:


//--------------------- .nv.shared._ZN7cutlass13device_kernelINS_4gemm6kernel13GemmUniversalIN4cute5tupleIJiiiiEEENS1_10collective13CollectiveMmaINS1_35MainloopSm100TmaUmmaWarpSpecializedILi17ELi2ELi4ENS5_IJNS4_1CILi2EEENSA_ILi1EEESC_EEEEENS5_IJNSA_ILi128EEENSA_ILi64EEESG_EEENS_10bfloat16_tENS5_IJlSC_lEEESI_SJ_NS4_8TiledMMAINS4_8MMA_AtomIJNS4_26SM100_MMA_F16BF16_2x1SM_SSISI_SI_fLi128ELi64ELNS4_4UMMA5MajorE0ELSO_0ELNSN_7ScaleInE0ELSP_0EEEEEENS4_6LayoutINS5_IJSC_SC_SC_EEENS5_IJNSA_ILi0EEESU_SU_EEEEENS5_IJNS4_10UnderscoreESX_SX_EEEEENS4_18SM100_TMA_2SM_LOADENS4_14ComposedLayoutINS4_7SwizzleILi3ELi4ELi3EEENS4_18smem_ptr_flag_bitsILi16EEENSS_INS5_IJNSA_ILi8EEESG_EEENS5_IJSG_SC_EEEEEEEvNS4_8identityES10_S1A_vS1B_EENS_8epilogue10collective18CollectiveEpilogueINS1D_23Sm100TmaWarpSpecializedILi3ELi2ELi16ELb1ELb0EEEJNS5_IJSG_SG_SG_EEENS5_IJNSS_ISG_SC_EENSS_INS5_IJNSA_ILi16EEESB_EEENS5_IJSC_NSA_ILi32EEEEEEEEEEESI_SJ_SI_SJ_NS1D_6fusion15FusionCallbacksIS1H_NS1Q_17LinearCombinationISI_fSI_fLNS_15FloatRoundStyleE2EEES1I_S1P_JEEENS4_5SM1004TMEM4LOAD26SM100_TMEM_LOAD_32dp32b16xENS4_13SM90_TMA_LOADENS11_INS12_ILi1ELi4ELi3EEES15_NSS_INS5_IJS16_S1K_EEENS5_IJS1K_SC_EEEEEEENS4_39AutoVectorizingCopyWithAssumedAlignmentILi128EEENS4_14SM90_TMA_STOREES25_S27_S27_EEEvvEEEEvNT_6ParamsE --------------------------
	.section	.nv.shared._ZN7cutlass13device_kernelINS_4gemm6kernel13GemmUniversalIN4cute5tupleIJiiiiEEENS1_10collective13CollectiveMmaINS1_35MainloopSm100TmaUmmaWarpSpecializedILi17ELi2ELi4ENS5_IJNS4_1CILi2EEENSA_ILi1EEESC_EEEEENS5_IJNSA_ILi128EEENSA_ILi64EEESG_EEENS_10bfloat16_tENS5_IJlSC_lEEESI_SJ_NS4_8TiledMMAINS4_8MMA_AtomIJNS4_26SM100_MMA_F16BF16_2x1SM_SSISI_SI_fLi128ELi64ELNS4_4UMMA5MajorE0ELSO_0ELNSN_7ScaleInE0ELSP_0EEEEEENS4_6LayoutINS5_IJSC_SC_SC_EEENS5_IJNSA_ILi0EEESU_SU_EEEEENS5_IJNS4_10UnderscoreESX_SX_EEEEENS4_18SM100_TMA_2SM_LOADENS4_14ComposedLayoutINS4_7SwizzleILi3ELi4ELi3EEENS4_18smem_ptr_flag_bitsILi16EEENSS_INS5_IJNSA_ILi8EEESG_EEENS5_IJSG_SC_EEEEEEEvNS4_8identityES10_S1A_vS1B_EENS_8epilogue10collective18CollectiveEpilogueINS1D_23Sm100TmaWarpSpecializedILi3ELi2ELi16ELb1ELb0EEEJNS5_IJSG_SG_SG_EEENS5_IJNSS_ISG_SC_EENSS_INS5_IJNSA_ILi16EEESB_EEENS5_IJSC_NSA_ILi32EEEEEEEEEEESI_SJ_SI_SJ_NS1D_6fusion15FusionCallbacksIS1H_NS1Q_17LinearCombinationISI_fSI_fLNS_15FloatRoundStyleE2EEES1I_S1P_JEEENS4_5SM1004TMEM4LOAD26SM100_TMEM_LOAD_32dp32b16xENS4_13SM90_TMA_LOADENS11_INS12_ILi1ELi4ELi3EEES15_NSS_INS5_IJS16_S1K_EEENS5_IJS1K_SC_EEEEEEENS4_39AutoVectorizingCopyWithAssumedAlignmentILi128EEENS4_14SM90_TMA_STOREES25_S27_S27_EEEvvEEEEvNT_6ParamsE,"aw",@nobits
	.sectionflags	@""
	.align	16
	.zero		1024


//--------------------- .nv.shared.reserved.0     --------------------------
	.section	.nv.shared.reserved.0,"aw",@nobits
	.weak		__nv_reservedSMEM_offset_0_alias
	.size		__nv_reservedSMEM_offset_0_alias, 0, 64
	.other		__nv_reservedSMEM_offset_0_alias,@"STO_CUDA_RESERVED_SHARED STV_DEFAULT"
__nv_reservedSMEM_offset_0_alias:
	.zero		0
.nv.shared.reserved.0:
	.zero		64
	.weak		__nv_reservedSMEM_tcgen05_partition
	.type		__nv_reservedSMEM_tcgen05_partition,@object
	.size		__nv_reservedSMEM_tcgen05_partition,(.L_0 - __nv_reservedSMEM_tcgen05_partition)
__nv_reservedSMEM_tcgen05_partition:
	.zero		32
.L_0:


//--------------------- .nv.global                --------------------------
	.section	.nv.global,"aw",@nobits
.nv.global:
	.type		_ZN39_INTERNAL_c7865068_4_k_cu_3f3091dc_28874cute1_E,@object
	.size		_ZN39_INTERNAL_c7865068_4_k_cu_3f3091dc_28874cute1_E,(_ZN39_INTERNAL_c7865068_4_k_cu_3f3091dc_28874cuda3std3__45__cpo6cbeginE - _ZN39_INTERNAL_c7865068_4_k_cu_3f3091dc_28874cute1_E)
_ZN39_INTERNAL_c7865068_4_k_cu_3f3091dc_28874cute1_E:
	.zero		1
	.type		_ZN39_INTERNAL_c7865068_4_k_cu_3f3091dc_28874cuda3std3__45__cpo6cbeginE,@object
	.size		_ZN39_INTERNAL_c7865068_4_k_cu_3f3091dc_28874cuda3std3__45__cpo6cbeginE,(_ZN39_INTERNAL_c7865068_4_k_cu_3f3091dc_28874cuda3std3__48in_placeE - _ZN39_INTERNAL_c7865068_4_k_cu_3f3091dc_28874cuda3std3__45__cpo6cbeginE)
_ZN39_INTERNAL_c7865068_4_k_cu_3f3091dc_28874cuda3std3__45__cpo6cbeginE:
	.zero		1
	.type		_ZN39_INTERNAL_c7865068_4_k_cu_3f3091dc_28874cuda3std3__48in_placeE,@object
	.size		_ZN39_INTERNAL_c7865068_4_k_cu_3f3091dc_28874cuda3std3__48in_placeE,(_ZN39_INTERNAL_c7865068_4_k_cu_3f3091dc_28874cuda3std6ranges3__45__cpo9iter_moveE - _ZN39_INTERNAL_c7865068_4_k_cu_3f3091dc_28874cuda3std3__48in_placeE)
_ZN39_INTERNAL_c7865068_4_k_cu_3f3091dc_28874cuda3std3__48in_placeE:
	.zero		1
	.type		_ZN39_INTERNAL_c7865068_4_k_cu_3f3091dc_28874cuda3std6ranges3__45__cpo9iter_moveE,@object
	.size		_ZN39_INTERNAL_c7865068_4_k_cu_3f3091dc_28874cuda3std6ranges3__45__cpo9iter_moveE,(_ZN39_INTERNAL_c7865068_4_k_cu_3f3091dc_28874cuda3std3__45__cpo5beginE - _ZN39_INTERNAL_c7865068_4_k_cu_3f3091dc_28874cuda3std6ranges3__45__cpo9iter_moveE)
_ZN39_INTERNAL_c7865068_4_k_cu_3f3091dc_28874cuda3std6ranges3__45__cpo9iter_moveE:
	.zero		1
	.type		_ZN39_INTERNAL_c7865068_4_k_cu_3f3091dc_28874cuda3std3__45__cpo5beginE,@object
	.size		_ZN39_INTERNAL_c7865068_4_k_cu_3f3091dc_28874cuda3std3__45__cpo5beginE,(_ZN39_INTERNAL_c7865068_4_k_cu_3f3091dc_28874cuda3std3__441_GLOBAL__N__c7865068_4_k_cu_3f3091dc_28876ignoreE - _ZN39_INTERNAL_c7865068_4_k_cu_3f3091dc_28874cuda3std3__45__cpo5beginE)
_ZN39_INTERNAL_c7865068_4_k_cu_3f3091dc_28874cuda3std3__45__cpo5beginE:
	.zero		1
	.type		_ZN39_INTERNAL_c7865068_4_k_cu_3f3091dc_28874cuda3std3__441_GLOBAL__N__c7865068_4_k_cu_3f3091dc_28876ignoreE,@object
	.size		_ZN39_INTERNAL_c7865068_4_k_cu_3f3091dc_28874cuda3std3__441_GLOBAL__N__c7865068_4_k_cu_3f3091dc_28876ignoreE,(_ZN39_INTERNAL_c7865068_4_k_cu_3f3091dc_28874cute7productE - _ZN39_INTERNAL_c7865068_4_k_cu_3f3091dc_28874cuda3std3__441_GLOBAL__N__c7865068_4_k_cu_3f3091dc_28876ignoreE)
_ZN39_INTERNAL_c7865068_4_k_cu_3f3091dc_28874cuda3std3__441_GLOBAL__N__c7865068_4_k_cu_3f3091dc_28876ignoreE:
	.zero		1
	.type		_ZN39_INTERNAL_c7865068_4_k_cu_3f3091dc_28874cute7productE,@object
	.size		_ZN39_INTERNAL_c7865068_4_k_cu_3f3091dc_28874cute7productE,(_ZN39_INTERNAL_c7865068_4_k_cu_3f3091dc_28874cuda3std3__45__cpo3endE - _ZN39_INTERNAL_c7865068_4_k_cu_3f3091dc_28874cute7productE)
_ZN39_INTERNAL_c7865068_4_k_cu_3f3091dc_28874cute7productE:
	.zero		1
	.type		_ZN39_INTERNAL_c7865068_4_k_cu_3f3091dc_28874cuda3std3__45__cpo3endE,@object
	.size		_ZN39_INTERNAL_c7865068_4_k_cu_3f3091dc_28874cuda3std3__45__cpo3endE,(_ZN39_INTERNAL_c7865068_4_k_cu_3f3091dc_28874cuda3std3__419piecewise_constructE - _ZN39_INTERNAL_c7865068_4_k_cu_3f3091dc_28874cuda3std3__45__cpo3endE)
_ZN39_INTERNAL_c7865068_4_k_cu_3f3091dc_28874cuda3std3__45__cpo3endE:
	.zero		1
	.type		_ZN39_INTERNAL_c7865068_4_k_cu_3f3091dc_28874cuda3std3__419piecewise_constructE,@object
	.size		_ZN39_INTERNAL_c7865068_4_k_cu_3f3091dc_28874cuda3std3__419piecewise_constructE,(_ZN39_INTERNAL_c7865068_4_k_cu_3f3091dc_28874cuda3std3__45__cpo4cendE - _ZN39_INTERNAL_c7865068_4_k_cu_3f3091dc_28874cuda3std3__419piecewise_constructE)
_ZN39_INTERNAL_c7865068_4_k_cu_3f3091dc_28874cuda3std3__419piecewise_constructE:
	.zero		1
	.type		_ZN39_INTERNAL_c7865068_4_k_cu_3f3091dc_28874cuda3std3__45__cpo4cendE,@object
	.size		_ZN39_INTERNAL_c7865068_4_k_cu_3f3091dc_28874cuda3std3__45__cpo4cendE,(_ZN39_INTERNAL_c7865068_4_k_cu_3f3091dc_28874cuda3std6ranges3__45__cpo4swapE - _ZN39_INTERNAL_c7865068_4_k_cu_3f3091dc_28874cuda3std3__45__cpo4cendE)
_ZN39_INTERNAL_c7865068_4_k_cu_3f3091dc_28874cuda3std3__45__cpo4cendE:
	.zero		1
	.type		_ZN39_INTERNAL_c7865068_4_k_cu_3f3091dc_28874cuda3std6ranges3__45__cpo4swapE,@object
	.size		_ZN39_INTERNAL_c7865068_4_k_cu_3f3091dc_28874cuda3std6ranges3__45__cpo4swapE,(.L_10 - _ZN39_INTERNAL_c7865068_4_k_cu_3f3091dc_28874cuda3std6ranges3__45__cpo4swapE)
_ZN39_INTERNAL_c7865068_4_k_cu_3f3091dc_28874cuda3std6ranges3__45__cpo4swapE:
	.zero		1
.L_10:


//--------------------- .nv.constant0._ZN7cutlass13device_kernelINS_4gemm6kernel13GemmUniversalIN4cute5tupleIJiiiiEEENS1_10collective13CollectiveMmaINS1_35MainloopSm100TmaUmmaWarpSpecializedILi17ELi2ELi4ENS5_IJNS4_1CILi2EEENSA_ILi1EEESC_EEEEENS5_IJNSA_ILi128EEENSA_ILi64EEESG_EEENS_10bfloat16_tENS5_IJlSC_lEEESI_SJ_NS4_8TiledMMAINS4_8MMA_AtomIJNS4_26SM100_MMA_F16BF16_2x1SM_SSISI_SI_fLi128ELi64ELNS4_4UMMA5MajorE0ELSO_0ELNSN_7ScaleInE0ELSP_0EEEEEENS4_6LayoutINS5_IJSC_SC_SC_EEENS5_IJNSA_ILi0EEESU_SU_EEEEENS5_IJNS4_10UnderscoreESX_SX_EEEEENS4_18SM100_TMA_2SM_LOADENS4_14ComposedLayoutINS4_7SwizzleILi3ELi4ELi3EEENS4_18smem_ptr_flag_bitsILi16EEENSS_INS5_IJNSA_ILi8EEESG_EEENS5_IJSG_SC_EEEEEEEvNS4_8identityES10_S1A_vS1B_EENS_8epilogue10collective18CollectiveEpilogueINS1D_23Sm100TmaWarpSpecializedILi3ELi2ELi16ELb1ELb0EEEJNS5_IJSG_SG_SG_EEENS5_IJNSS_ISG_SC_EENSS_INS5_IJNSA_ILi16EEESB_EEENS5_IJSC_NSA_ILi32EEEEEEEEEEESI_SJ_SI_SJ_NS1D_6fusion15FusionCallbacksIS1H_NS1Q_17LinearCombinationISI_fSI_fLNS_15FloatRoundStyleE2EEES1I_S1P_JEEENS4_5SM1004TMEM4LOAD26SM100_TMEM_LOAD_32dp32b16xENS4_13SM90_TMA_LOADENS11_INS12_ILi1ELi4ELi3EEES15_NSS_INS5_IJS16_S1K_EEENS5_IJS1K_SC_EEEEEEENS4_39AutoVectorizingCopyWithAssumedAlignmentILi128EEENS4_14SM90_TMA_STOREES25_S27_S27_EEEvvEEEEvNT_6ParamsE --------------------------
	.section	.nv.constant0._ZN7cutlass13device_kernelINS_4gemm6kernel13GemmUniversalIN4cute5tupleIJiiiiEEENS1_10collective13CollectiveMmaINS1_35MainloopSm100TmaUmmaWarpSpecializedILi17ELi2ELi4ENS5_IJNS4_1CILi2EEENSA_ILi1EEESC_EEEEENS5_IJNSA_ILi128EEENSA_ILi64EEESG_EEENS_10bfloat16_tENS5_IJlSC_lEEESI_SJ_NS4_8TiledMMAINS4_8MMA_AtomIJNS4_26SM100_MMA_F16BF16_2x1SM_SSISI_SI_fLi128ELi64ELNS4_4UMMA5MajorE0ELSO_0ELNSN_7ScaleInE0ELSP_0EEEEEENS4_6LayoutINS5_IJSC_SC_SC_EEENS5_IJNSA_ILi0EEESU_SU_EEEEENS5_IJNS4_10UnderscoreESX_SX_EEEEENS4_18SM100_TMA_2SM_LOADENS4_14ComposedLayoutINS4_7SwizzleILi3ELi4ELi3EEENS4_18smem_ptr_flag_bitsILi16EEENSS_INS5_IJNSA_ILi8EEESG_EEENS5_IJSG_SC_EEEEEEEvNS4_8identityES10_S1A_vS1B_EENS_8epilogue10collective18CollectiveEpilogueINS1D_23Sm100TmaWarpSpecializedILi3ELi2ELi16ELb1ELb0EEEJNS5_IJSG_SG_SG_EEENS5_IJNSS_ISG_SC_EENSS_INS5_IJNSA_ILi16EEESB_EEENS5_IJSC_NSA_ILi32EEEEEEEEEEESI_SJ_SI_SJ_NS1D_6fusion15FusionCallbacksIS1H_NS1Q_17LinearCombinationISI_fSI_fLNS_15FloatRoundStyleE2EEES1I_S1P_JEEENS4_5SM1004TMEM4LOAD26SM100_TMEM_LOAD_32dp32b16xENS4_13SM90_TMA_LOADENS11_INS12_ILi1ELi4ELi3EEES15_NSS_INS5_IJS16_S1K_EEENS5_IJS1K_SC_EEEEEEENS4_39AutoVectorizingCopyWithAssumedAlignmentILi128EEENS4_14SM90_TMA_STOREES25_S27_S27_EEEvvEEEEvNT_6ParamsE,"a",@progbits
	.sectionflags	@""
	.align	4
.nv.constant0._ZN7cutlass13device_kernelINS_4gemm6kernel13GemmUniversalIN4cute5tupleIJiiiiEEENS1_10collective13CollectiveMmaINS1_35MainloopSm100TmaUmmaWarpSpecializedILi17ELi2ELi4ENS5_IJNS4_1CILi2EEENSA_ILi1EEESC_EEEEENS5_IJNSA_ILi128EEENSA_ILi64EEESG_EEENS_10bfloat16_tENS5_IJlSC_lEEESI_SJ_NS4_8TiledMMAINS4_8MMA_AtomIJNS4_26SM100_MMA_F16BF16_2x1SM_SSISI_SI_fLi128ELi64ELNS4_4UMMA5MajorE0ELSO_0ELNSN_7ScaleInE0ELSP_0EEEEEENS4_6LayoutINS5_IJSC_SC_SC_EEENS5_IJNSA_ILi0EEESU_SU_EEEEENS5_IJNS4_10UnderscoreESX_SX_EEEEENS4_18SM100_TMA_2SM_LOADENS4_14ComposedLayoutINS4_7SwizzleILi3ELi4ELi3EEENS4_18smem_ptr_flag_bitsILi16EEENSS_INS5_IJNSA_ILi8EEESG_EEENS5_IJSG_SC_EEEEEEEvNS4_8identityES10_S1A_vS1B_EENS_8epilogue10collective18CollectiveEpilogueINS1D_23Sm100TmaWarpSpecializedILi3ELi2ELi16ELb1ELb0EEEJNS5_IJSG_SG_SG_EEENS5_IJNSS_ISG_SC_EENSS_INS5_IJNSA_ILi16EEESB_EEENS5_IJSC_NSA_ILi32EEEEEEEEEEESI_SJ_SI_SJ_NS1D_6fusion15FusionCallbacksIS1H_NS1Q_17LinearCombinationISI_fSI_fLNS_15FloatRoundStyleE2EEES1I_S1P_JEEENS4_5SM1004TMEM4LOAD26SM100_TMEM_LOAD_32dp32b16xENS4_13SM90_TMA_LOADENS11_INS12_ILi1ELi4ELi3EEES15_NSS_INS5_IJS16_S1K_EEENS5_IJS1K_SC_EEEEEEENS4_39AutoVectorizingCopyWithAssumedAlignmentILi128EEENS4_14SM90_TMA_STOREES25_S27_S27_EEEvvEEEEvNT_6ParamsE:
	.zero		2944


//--------------------- SYMBOLS --------------------------

	.type		.nv.reservedSmem.offset0,@object
	.size		.nv.reservedSmem.offset0,0x4
	.type		.nv.reservedSmem.cap,@object
	.size		.nv.reservedSmem.cap,0x4
	.type		__assertfail,@function
